//
// Generated by NVIDIA NVVM Compiler
//
// Compiler Build ID: CL-36424714
// Cuda compilation tools, release 13.0, V13.0.88
// Based on NVVM 20.0.0
//

.version 9.0
.target sm_100
.address_size 64

	// .globl	_Z14gpuRegionLayerPKfPfS1_jjjjjjmS0_

.visible .entry _Z14gpuRegionLayerPKfPfS1_jjjjjjmS0_(
	.param .u64 .ptr .align 1 _Z14gpuRegionLayerPKfPfS1_jjjjjjmS0__param_0,
	.param .u64 .ptr .align 1 _Z14gpuRegionLayerPKfPfS1_jjjjjjmS0__param_1,
	.param .u64 .ptr .align 1 _Z14gpuRegionLayerPKfPfS1_jjjjjjmS0__param_2,
	.param .u32 _Z14gpuRegionLayerPKfPfS1_jjjjjjmS0__param_3,
	.param .u32 _Z14gpuRegionLayerPKfPfS1_jjjjjjmS0__param_4,
	.param .u32 _Z14gpuRegionLayerPKfPfS1_jjjjjjmS0__param_5,
	.param .u32 _Z14gpuRegionLayerPKfPfS1_jjjjjjmS0__param_6,
	.param .u32 _Z14gpuRegionLayerPKfPfS1_jjjjjjmS0__param_7,
	.param .u32 _Z14gpuRegionLayerPKfPfS1_jjjjjjmS0__param_8,
	.param .u64 _Z14gpuRegionLayerPKfPfS1_jjjjjjmS0__param_9,
	.param .u64 .ptr .align 1 _Z14gpuRegionLayerPKfPfS1_jjjjjjmS0__param_10
)
{
	.reg .pred 	%p<99>;
	.reg .b32 	%r<577>;
	.reg .b32 	%f<373>;
	.reg .b64 	%rd<217>;
	.reg .b64 	%fd<11>;

	ld.param.u64 	%rd6, [_Z14gpuRegionLayerPKfPfS1_jjjjjjmS0__param_0];
	ld.param.u64 	%rd7, [_Z14gpuRegionLayerPKfPfS1_jjjjjjmS0__param_1];
	ld.param.u32 	%r228, [_Z14gpuRegionLayerPKfPfS1_jjjjjjmS0__param_3];
	ld.param.u32 	%r229, [_Z14gpuRegionLayerPKfPfS1_jjjjjjmS0__param_4];
	ld.param.u32 	%r230, [_Z14gpuRegionLayerPKfPfS1_jjjjjjmS0__param_5];
	ld.param.u32 	%r233, [_Z14gpuRegionLayerPKfPfS1_jjjjjjmS0__param_6];
	ld.param.u32 	%r232, [_Z14gpuRegionLayerPKfPfS1_jjjjjjmS0__param_7];
	ld.param.u32 	%r234, [_Z14gpuRegionLayerPKfPfS1_jjjjjjmS0__param_8];
	ld.param.u64 	%rd5, [_Z14gpuRegionLayerPKfPfS1_jjjjjjmS0__param_10];
	cvta.to.global.u64 	%rd1, %rd7;
	cvta.to.global.u64 	%rd2, %rd6;
	mov.u32 	%r235, %ctaid.x;
	mov.u32 	%r236, %ntid.x;
	mov.u32 	%r237, %tid.x;
	mad.lo.s32 	%r1, %r235, %r236, %r237;
	mov.u32 	%r238, %ctaid.y;
	mov.u32 	%r239, %ntid.y;
	mov.u32 	%r240, %tid.y;
	mad.lo.s32 	%r241, %r238, %r239, %r240;
	mov.u32 	%r242, %ctaid.z;
	mov.u32 	%r243, %ntid.z;
	mov.u32 	%r244, %tid.z;
	mad.lo.s32 	%r3, %r242, %r243, %r244;
	setp.ge.u32 	%p1, %r1, %r230;
	setp.ge.u32 	%p2, %r241, %r233;
	or.pred  	%p3, %p1, %p2;
	setp.ge.u32 	%p4, %r3, %r234;
	or.pred  	%p5, %p3, %p4;
	@%p5 bra 	$L__BB0_52;
	cvta.to.global.u64 	%rd8, %rd5;
	mul.lo.s32 	%r4, %r233, %r230;
	mad.lo.s32 	%r5, %r230, %r241, %r1;
	add.s32 	%r245, %r232, 5;
	mul.lo.s32 	%r6, %r245, %r3;
	mad.lo.s32 	%r246, %r6, %r4, %r5;
	mul.wide.u32 	%rd9, %r246, 4;
	add.s64 	%rd10, %rd2, %rd9;
	ld.global.f32 	%f48, [%rd10];
	mul.f32 	%f49, %f48, 0fBFB8AA3B;
	ex2.approx.f32 	%f50, %f49;
	add.f32 	%f51, %f50, 0f3F800000;
	rcp.rn.f32 	%f52, %f51;
	cvt.rn.f32.u32 	%f53, %r1;
	add.f32 	%f54, %f52, %f53;
	cvt.rn.f32.u32 	%f55, %r228;
	mul.f32 	%f56, %f54, %f55;
	cvt.rn.f32.u32 	%f57, %r230;
	div.rn.f32 	%f1, %f56, %f57;
	add.s32 	%r247, %r246, %r4;
	mul.wide.u32 	%rd11, %r247, 4;
	add.s64 	%rd12, %rd2, %rd11;
	ld.global.f32 	%f58, [%rd12];
	mul.f32 	%f59, %f58, 0fBFB8AA3B;
	ex2.approx.f32 	%f60, %f59;
	add.f32 	%f61, %f60, 0f3F800000;
	rcp.rn.f32 	%f62, %f61;
	cvt.rn.f32.u32 	%f63, %r241;
	add.f32 	%f64, %f62, %f63;
	cvt.rn.f32.u32 	%f65, %r229;
	mul.f32 	%f66, %f64, %f65;
	cvt.rn.f32.u32 	%f67, %r233;
	div.rn.f32 	%f2, %f66, %f67;
	add.s32 	%r248, %r247, %r4;
	mul.wide.u32 	%rd13, %r248, 4;
	add.s64 	%rd14, %rd2, %rd13;
	ld.global.f32 	%f68, [%rd14];
	mul.f32 	%f69, %f68, 0f3FB8AA3B;
	ex2.approx.f32 	%f70, %f69;
	shl.b32 	%r249, %r3, 1;
	mul.wide.u32 	%rd15, %r249, 4;
	add.s64 	%rd16, %rd8, %rd15;
	ld.global.f32 	%f71, [%rd16];
	mul.f32 	%f72, %f70, %f71;
	mul.f32 	%f73, %f72, %f55;
	div.rn.f32 	%f3, %f73, %f57;
	add.s32 	%r250, %r248, %r4;
	mul.wide.u32 	%rd17, %r250, 4;
	add.s64 	%rd18, %rd2, %rd17;
	ld.global.f32 	%f74, [%rd18];
	mul.f32 	%f75, %f74, 0f3FB8AA3B;
	ex2.approx.f32 	%f76, %f75;
	ld.global.f32 	%f77, [%rd16+4];
	mul.f32 	%f78, %f76, %f77;
	mul.f32 	%f79, %f78, %f65;
	div.rn.f32 	%f4, %f79, %f67;
	add.s32 	%r251, %r250, %r4;
	mul.wide.u32 	%rd19, %r251, 4;
	add.s64 	%rd20, %rd2, %rd19;
	ld.global.f32 	%f80, [%rd20];
	mul.f32 	%f81, %f80, 0fBFB8AA3B;
	ex2.approx.f32 	%f82, %f81;
	add.f32 	%f5, %f82, 0f3F800000;
	setp.eq.s32 	%p6, %r232, 0;
	mov.f32 	%f352, 0fFF800000;
	@%p6 bra 	$L__BB0_14;
	setp.lt.u32 	%p7, %r232, 16;
	mov.b32 	%r500, 0;
	mov.f32 	%f352, 0fFF800000;
	@%p7 bra 	$L__BB0_5;
	and.b32  	%r253, %r232, -16;
	neg.s32 	%r520, %r253;
	add.s32 	%r254, %r6, 6;
	mad.lo.s32 	%r255, %r233, %r254, %r241;
	mad.lo.s32 	%r519, %r230, %r255, %r1;
	add.s32 	%r256, %r6, 7;
	mad.lo.s32 	%r257, %r233, %r256, %r241;
	mad.lo.s32 	%r518, %r230, %r257, %r1;
	add.s32 	%r258, %r6, 8;
	mad.lo.s32 	%r259, %r233, %r258, %r241;
	mad.lo.s32 	%r517, %r230, %r259, %r1;
	add.s32 	%r260, %r6, 9;
	mad.lo.s32 	%r261, %r233, %r260, %r241;
	mad.lo.s32 	%r516, %r230, %r261, %r1;
	add.s32 	%r262, %r6, 10;
	mad.lo.s32 	%r263, %r233, %r262, %r241;
	mad.lo.s32 	%r515, %r230, %r263, %r1;
	add.s32 	%r264, %r6, 11;
	mad.lo.s32 	%r265, %r233, %r264, %r241;
	mad.lo.s32 	%r514, %r230, %r265, %r1;
	add.s32 	%r266, %r6, 12;
	mad.lo.s32 	%r267, %r233, %r266, %r241;
	mad.lo.s32 	%r513, %r230, %r267, %r1;
	add.s32 	%r268, %r6, 13;
	mad.lo.s32 	%r269, %r233, %r268, %r241;
	mad.lo.s32 	%r512, %r230, %r269, %r1;
	add.s32 	%r270, %r6, 14;
	mad.lo.s32 	%r271, %r233, %r270, %r241;
	mad.lo.s32 	%r511, %r230, %r271, %r1;
	add.s32 	%r272, %r6, 15;
	mad.lo.s32 	%r273, %r233, %r272, %r241;
	mad.lo.s32 	%r510, %r230, %r273, %r1;
	add.s32 	%r274, %r6, 16;
	mad.lo.s32 	%r275, %r233, %r274, %r241;
	mad.lo.s32 	%r509, %r230, %r275, %r1;
	add.s32 	%r276, %r6, 17;
	mad.lo.s32 	%r277, %r233, %r276, %r241;
	mad.lo.s32 	%r508, %r230, %r277, %r1;
	add.s32 	%r278, %r6, 18;
	mad.lo.s32 	%r279, %r233, %r278, %r241;
	mad.lo.s32 	%r507, %r230, %r279, %r1;
	add.s32 	%r280, %r6, 19;
	mad.lo.s32 	%r281, %r233, %r280, %r241;
	mad.lo.s32 	%r506, %r230, %r281, %r1;
	add.s32 	%r282, %r6, 20;
	mad.lo.s32 	%r283, %r233, %r282, %r241;
	mad.lo.s32 	%r505, %r230, %r283, %r1;
	add.s32 	%r284, %r6, 5;
	mad.lo.s32 	%r285, %r233, %r284, %r241;
	mad.lo.s32 	%r504, %r230, %r285, %r1;
	mov.f32 	%f352, 0fFF800000;
$L__BB0_4:
	.pragma "nounroll";
	and.b32  	%r500, %r232, -16;
	mul.wide.u32 	%rd21, %r504, 4;
	add.s64 	%rd22, %rd2, %rd21;
	ld.global.f32 	%f86, [%rd22];
	cvt.rzi.s32.f32 	%r286, %f86;
	cvt.rn.f32.s32 	%f87, %r286;
	setp.lt.f32 	%p8, %f352, %f87;
	selp.f32 	%f88, %f87, %f352, %p8;
	mul.wide.u32 	%rd23, %r519, 4;
	add.s64 	%rd24, %rd2, %rd23;
	ld.global.f32 	%f89, [%rd24];
	cvt.rzi.s32.f32 	%r287, %f89;
	cvt.rn.f32.s32 	%f90, %r287;
	setp.lt.f32 	%p9, %f88, %f90;
	selp.f32 	%f91, %f90, %f88, %p9;
	mul.wide.u32 	%rd25, %r518, 4;
	add.s64 	%rd26, %rd2, %rd25;
	ld.global.f32 	%f92, [%rd26];
	cvt.rzi.s32.f32 	%r288, %f92;
	cvt.rn.f32.s32 	%f93, %r288;
	setp.lt.f32 	%p10, %f91, %f93;
	selp.f32 	%f94, %f93, %f91, %p10;
	mul.wide.u32 	%rd27, %r517, 4;
	add.s64 	%rd28, %rd2, %rd27;
	ld.global.f32 	%f95, [%rd28];
	cvt.rzi.s32.f32 	%r289, %f95;
	cvt.rn.f32.s32 	%f96, %r289;
	setp.lt.f32 	%p11, %f94, %f96;
	selp.f32 	%f97, %f96, %f94, %p11;
	mul.wide.u32 	%rd29, %r516, 4;
	add.s64 	%rd30, %rd2, %rd29;
	ld.global.f32 	%f98, [%rd30];
	cvt.rzi.s32.f32 	%r290, %f98;
	cvt.rn.f32.s32 	%f99, %r290;
	setp.lt.f32 	%p12, %f97, %f99;
	selp.f32 	%f100, %f99, %f97, %p12;
	mul.wide.u32 	%rd31, %r515, 4;
	add.s64 	%rd32, %rd2, %rd31;
	ld.global.f32 	%f101, [%rd32];
	cvt.rzi.s32.f32 	%r291, %f101;
	cvt.rn.f32.s32 	%f102, %r291;
	setp.lt.f32 	%p13, %f100, %f102;
	selp.f32 	%f103, %f102, %f100, %p13;
	mul.wide.u32 	%rd33, %r514, 4;
	add.s64 	%rd34, %rd2, %rd33;
	ld.global.f32 	%f104, [%rd34];
	cvt.rzi.s32.f32 	%r292, %f104;
	cvt.rn.f32.s32 	%f105, %r292;
	setp.lt.f32 	%p14, %f103, %f105;
	selp.f32 	%f106, %f105, %f103, %p14;
	mul.wide.u32 	%rd35, %r513, 4;
	add.s64 	%rd36, %rd2, %rd35;
	ld.global.f32 	%f107, [%rd36];
	cvt.rzi.s32.f32 	%r293, %f107;
	cvt.rn.f32.s32 	%f108, %r293;
	setp.lt.f32 	%p15, %f106, %f108;
	selp.f32 	%f109, %f108, %f106, %p15;
	mul.wide.u32 	%rd37, %r512, 4;
	add.s64 	%rd38, %rd2, %rd37;
	ld.global.f32 	%f110, [%rd38];
	cvt.rzi.s32.f32 	%r294, %f110;
	cvt.rn.f32.s32 	%f111, %r294;
	setp.lt.f32 	%p16, %f109, %f111;
	selp.f32 	%f112, %f111, %f109, %p16;
	mul.wide.u32 	%rd39, %r511, 4;
	add.s64 	%rd40, %rd2, %rd39;
	ld.global.f32 	%f113, [%rd40];
	cvt.rzi.s32.f32 	%r295, %f113;
	cvt.rn.f32.s32 	%f114, %r295;
	setp.lt.f32 	%p17, %f112, %f114;
	selp.f32 	%f115, %f114, %f112, %p17;
	mul.wide.u32 	%rd41, %r510, 4;
	add.s64 	%rd42, %rd2, %rd41;
	ld.global.f32 	%f116, [%rd42];
	cvt.rzi.s32.f32 	%r296, %f116;
	cvt.rn.f32.s32 	%f117, %r296;
	setp.lt.f32 	%p18, %f115, %f117;
	selp.f32 	%f118, %f117, %f115, %p18;
	mul.wide.u32 	%rd43, %r509, 4;
	add.s64 	%rd44, %rd2, %rd43;
	ld.global.f32 	%f119, [%rd44];
	cvt.rzi.s32.f32 	%r297, %f119;
	cvt.rn.f32.s32 	%f120, %r297;
	setp.lt.f32 	%p19, %f118, %f120;
	selp.f32 	%f121, %f120, %f118, %p19;
	mul.wide.u32 	%rd45, %r508, 4;
	add.s64 	%rd46, %rd2, %rd45;
	ld.global.f32 	%f122, [%rd46];
	cvt.rzi.s32.f32 	%r298, %f122;
	cvt.rn.f32.s32 	%f123, %r298;
	setp.lt.f32 	%p20, %f121, %f123;
	selp.f32 	%f124, %f123, %f121, %p20;
	mul.wide.u32 	%rd47, %r507, 4;
	add.s64 	%rd48, %rd2, %rd47;
	ld.global.f32 	%f125, [%rd48];
	cvt.rzi.s32.f32 	%r299, %f125;
	cvt.rn.f32.s32 	%f126, %r299;
	setp.lt.f32 	%p21, %f124, %f126;
	selp.f32 	%f127, %f126, %f124, %p21;
	mul.wide.u32 	%rd49, %r506, 4;
	add.s64 	%rd50, %rd2, %rd49;
	ld.global.f32 	%f128, [%rd50];
	cvt.rzi.s32.f32 	%r300, %f128;
	cvt.rn.f32.s32 	%f129, %r300;
	setp.lt.f32 	%p22, %f127, %f129;
	selp.f32 	%f130, %f129, %f127, %p22;
	mul.wide.u32 	%rd51, %r505, 4;
	add.s64 	%rd52, %rd2, %rd51;
	ld.global.f32 	%f131, [%rd52];
	cvt.rzi.s32.f32 	%r301, %f131;
	cvt.rn.f32.s32 	%f132, %r301;
	setp.lt.f32 	%p23, %f130, %f132;
	selp.f32 	%f352, %f132, %f130, %p23;
	add.s32 	%r520, %r520, 16;
	shl.b32 	%r302, %r4, 4;
	add.s32 	%r519, %r519, %r302;
	add.s32 	%r518, %r518, %r302;
	add.s32 	%r517, %r517, %r302;
	add.s32 	%r516, %r516, %r302;
	add.s32 	%r515, %r515, %r302;
	add.s32 	%r514, %r514, %r302;
	add.s32 	%r513, %r513, %r302;
	add.s32 	%r512, %r512, %r302;
	add.s32 	%r511, %r511, %r302;
	add.s32 	%r510, %r510, %r302;
	add.s32 	%r509, %r509, %r302;
	add.s32 	%r508, %r508, %r302;
	add.s32 	%r507, %r507, %r302;
	add.s32 	%r506, %r506, %r302;
	add.s32 	%r505, %r505, %r302;
	add.s32 	%r504, %r504, %r302;
	setp.eq.s32 	%p24, %r520, 0;
	@%p24 bra 	$L__BB0_5;
	bra.uni 	$L__BB0_4;
$L__BB0_5:
	and.b32  	%r25, %r232, 15;
	setp.eq.s32 	%p25, %r25, 0;
	@%p25 bra 	$L__BB0_14;
	add.s32 	%r26, %r6, 5;
	and.b32  	%r27, %r232, 7;
	setp.lt.u32 	%p26, %r25, 8;
	@%p26 bra 	$L__BB0_8;
	add.s32 	%r303, %r26, %r500;
	mad.lo.s32 	%r304, %r303, %r4, %r5;
	mul.wide.u32 	%rd53, %r304, 4;
	add.s64 	%rd54, %rd2, %rd53;
	ld.global.f32 	%f134, [%rd54];
	cvt.rzi.s32.f32 	%r305, %f134;
	cvt.rn.f32.s32 	%f135, %r305;
	setp.lt.f32 	%p27, %f352, %f135;
	selp.f32 	%f136, %f135, %f352, %p27;
	add.s32 	%r306, %r304, %r4;
	mul.wide.u32 	%rd55, %r306, 4;
	add.s64 	%rd56, %rd2, %rd55;
	ld.global.f32 	%f137, [%rd56];
	cvt.rzi.s32.f32 	%r307, %f137;
	cvt.rn.f32.s32 	%f138, %r307;
	setp.lt.f32 	%p28, %f136, %f138;
	selp.f32 	%f139, %f138, %f136, %p28;
	add.s32 	%r308, %r306, %r4;
	mul.wide.u32 	%rd57, %r308, 4;
	add.s64 	%rd58, %rd2, %rd57;
	ld.global.f32 	%f140, [%rd58];
	cvt.rzi.s32.f32 	%r309, %f140;
	cvt.rn.f32.s32 	%f141, %r309;
	setp.lt.f32 	%p29, %f139, %f141;
	selp.f32 	%f142, %f141, %f139, %p29;
	add.s32 	%r310, %r308, %r4;
	mul.wide.u32 	%rd59, %r310, 4;
	add.s64 	%rd60, %rd2, %rd59;
	ld.global.f32 	%f143, [%rd60];
	cvt.rzi.s32.f32 	%r311, %f143;
	cvt.rn.f32.s32 	%f144, %r311;
	setp.lt.f32 	%p30, %f142, %f144;
	selp.f32 	%f145, %f144, %f142, %p30;
	add.s32 	%r312, %r310, %r4;
	mul.wide.u32 	%rd61, %r312, 4;
	add.s64 	%rd62, %rd2, %rd61;
	ld.global.f32 	%f146, [%rd62];
	cvt.rzi.s32.f32 	%r313, %f146;
	cvt.rn.f32.s32 	%f147, %r313;
	setp.lt.f32 	%p31, %f145, %f147;
	selp.f32 	%f148, %f147, %f145, %p31;
	add.s32 	%r314, %r312, %r4;
	mul.wide.u32 	%rd63, %r314, 4;
	add.s64 	%rd64, %rd2, %rd63;
	ld.global.f32 	%f149, [%rd64];
	cvt.rzi.s32.f32 	%r315, %f149;
	cvt.rn.f32.s32 	%f150, %r315;
	setp.lt.f32 	%p32, %f148, %f150;
	selp.f32 	%f151, %f150, %f148, %p32;
	add.s32 	%r316, %r314, %r4;
	mul.wide.u32 	%rd65, %r316, 4;
	add.s64 	%rd66, %rd2, %rd65;
	ld.global.f32 	%f152, [%rd66];
	cvt.rzi.s32.f32 	%r317, %f152;
	cvt.rn.f32.s32 	%f153, %r317;
	setp.lt.f32 	%p33, %f151, %f153;
	selp.f32 	%f154, %f153, %f151, %p33;
	add.s32 	%r318, %r316, %r4;
	mul.wide.u32 	%rd67, %r318, 4;
	add.s64 	%rd68, %rd2, %rd67;
	ld.global.f32 	%f155, [%rd68];
	cvt.rzi.s32.f32 	%r319, %f155;
	cvt.rn.f32.s32 	%f156, %r319;
	setp.lt.f32 	%p34, %f154, %f156;
	selp.f32 	%f352, %f156, %f154, %p34;
	add.s32 	%r500, %r500, 8;
$L__BB0_8:
	setp.eq.s32 	%p35, %r27, 0;
	@%p35 bra 	$L__BB0_14;
	and.b32  	%r30, %r232, 3;
	setp.lt.u32 	%p36, %r27, 4;
	@%p36 bra 	$L__BB0_11;
	add.s32 	%r320, %r26, %r500;
	mad.lo.s32 	%r321, %r320, %r4, %r5;
	mul.wide.u32 	%rd69, %r321, 4;
	add.s64 	%rd70, %rd2, %rd69;
	ld.global.f32 	%f158, [%rd70];
	cvt.rzi.s32.f32 	%r322, %f158;
	cvt.rn.f32.s32 	%f159, %r322;
	setp.lt.f32 	%p37, %f352, %f159;
	selp.f32 	%f160, %f159, %f352, %p37;
	add.s32 	%r323, %r321, %r4;
	mul.wide.u32 	%rd71, %r323, 4;
	add.s64 	%rd72, %rd2, %rd71;
	ld.global.f32 	%f161, [%rd72];
	cvt.rzi.s32.f32 	%r324, %f161;
	cvt.rn.f32.s32 	%f162, %r324;
	setp.lt.f32 	%p38, %f160, %f162;
	selp.f32 	%f163, %f162, %f160, %p38;
	add.s32 	%r325, %r323, %r4;
	mul.wide.u32 	%rd73, %r325, 4;
	add.s64 	%rd74, %rd2, %rd73;
	ld.global.f32 	%f164, [%rd74];
	cvt.rzi.s32.f32 	%r326, %f164;
	cvt.rn.f32.s32 	%f165, %r326;
	setp.lt.f32 	%p39, %f163, %f165;
	selp.f32 	%f166, %f165, %f163, %p39;
	add.s32 	%r327, %r325, %r4;
	mul.wide.u32 	%rd75, %r327, 4;
	add.s64 	%rd76, %rd2, %rd75;
	ld.global.f32 	%f167, [%rd76];
	cvt.rzi.s32.f32 	%r328, %f167;
	cvt.rn.f32.s32 	%f168, %r328;
	setp.lt.f32 	%p40, %f166, %f168;
	selp.f32 	%f352, %f168, %f166, %p40;
	add.s32 	%r500, %r500, 4;
$L__BB0_11:
	setp.eq.s32 	%p41, %r30, 0;
	@%p41 bra 	$L__BB0_14;
	add.s32 	%r329, %r500, %r6;
	add.s32 	%r330, %r329, 5;
	mad.lo.s32 	%r331, %r233, %r330, %r241;
	mad.lo.s32 	%r503, %r230, %r331, %r1;
	neg.s32 	%r502, %r30;
$L__BB0_13:
	.pragma "nounroll";
	mul.wide.u32 	%rd77, %r503, 4;
	add.s64 	%rd78, %rd2, %rd77;
	ld.global.f32 	%f169, [%rd78];
	cvt.rzi.s32.f32 	%r332, %f169;
	cvt.rn.f32.s32 	%f170, %r332;
	setp.lt.f32 	%p42, %f352, %f170;
	selp.f32 	%f352, %f170, %f352, %p42;
	add.s32 	%r503, %r503, %r4;
	add.s32 	%r502, %r502, 1;
	setp.ne.s32 	%p43, %r502, 0;
	@%p43 bra 	$L__BB0_13;
$L__BB0_14:
	setp.eq.s32 	%p44, %r232, 0;
	mov.f32 	%f360, 0f00000000;
	@%p44 bra 	$L__BB0_26;
	add.s32 	%r39, %r6, 5;
	and.b32  	%r40, %r232, 7;
	setp.lt.u32 	%p45, %r232, 8;
	mov.b32 	%r521, 0;
	mov.f32 	%f360, 0f00000000;
	@%p45 bra 	$L__BB0_18;
	and.b32  	%r521, %r232, -8;
	neg.s32 	%r532, %r521;
	add.s32 	%r334, %r6, 6;
	mad.lo.s32 	%r335, %r233, %r334, %r241;
	mad.lo.s32 	%r531, %r230, %r335, %r1;
	add.s32 	%r336, %r6, 7;
	mad.lo.s32 	%r337, %r233, %r336, %r241;
	mad.lo.s32 	%r530, %r230, %r337, %r1;
	add.s32 	%r338, %r6, 8;
	mad.lo.s32 	%r339, %r233, %r338, %r241;
	mad.lo.s32 	%r529, %r230, %r339, %r1;
	add.s32 	%r340, %r6, 9;
	mad.lo.s32 	%r341, %r233, %r340, %r241;
	mad.lo.s32 	%r528, %r230, %r341, %r1;
	add.s32 	%r342, %r6, 10;
	mad.lo.s32 	%r343, %r233, %r342, %r241;
	mad.lo.s32 	%r527, %r230, %r343, %r1;
	add.s32 	%r344, %r6, 11;
	mad.lo.s32 	%r345, %r233, %r344, %r241;
	mad.lo.s32 	%r526, %r230, %r345, %r1;
	add.s32 	%r346, %r6, 12;
	mad.lo.s32 	%r347, %r233, %r346, %r241;
	mad.lo.s32 	%r525, %r230, %r347, %r1;
	mad.lo.s32 	%r348, %r233, %r39, %r241;
	mad.lo.s32 	%r524, %r230, %r348, %r1;
	mov.f32 	%f360, 0f00000000;
$L__BB0_17:
	.pragma "nounroll";
	mul.wide.u32 	%rd79, %r524, 4;
	add.s64 	%rd80, %rd2, %rd79;
	ld.global.f32 	%f175, [%rd80];
	sub.f32 	%f176, %f175, %f352;
	mul.f32 	%f177, %f176, 0f3FB8AA3B;
	ex2.approx.f32 	%f178, %f177;
	add.f32 	%f179, %f360, %f178;
	add.s64 	%rd81, %rd1, %rd79;
	st.global.f32 	[%rd81], %f178;
	mul.wide.u32 	%rd82, %r531, 4;
	add.s64 	%rd83, %rd2, %rd82;
	ld.global.f32 	%f180, [%rd83];
	sub.f32 	%f181, %f180, %f352;
	mul.f32 	%f182, %f181, 0f3FB8AA3B;
	ex2.approx.f32 	%f183, %f182;
	add.f32 	%f184, %f179, %f183;
	add.s64 	%rd84, %rd1, %rd82;
	st.global.f32 	[%rd84], %f183;
	mul.wide.u32 	%rd85, %r530, 4;
	add.s64 	%rd86, %rd2, %rd85;
	ld.global.f32 	%f185, [%rd86];
	sub.f32 	%f186, %f185, %f352;
	mul.f32 	%f187, %f186, 0f3FB8AA3B;
	ex2.approx.f32 	%f188, %f187;
	add.f32 	%f189, %f184, %f188;
	add.s64 	%rd87, %rd1, %rd85;
	st.global.f32 	[%rd87], %f188;
	mul.wide.u32 	%rd88, %r529, 4;
	add.s64 	%rd89, %rd2, %rd88;
	ld.global.f32 	%f190, [%rd89];
	sub.f32 	%f191, %f190, %f352;
	mul.f32 	%f192, %f191, 0f3FB8AA3B;
	ex2.approx.f32 	%f193, %f192;
	add.f32 	%f194, %f189, %f193;
	add.s64 	%rd90, %rd1, %rd88;
	st.global.f32 	[%rd90], %f193;
	mul.wide.u32 	%rd91, %r528, 4;
	add.s64 	%rd92, %rd2, %rd91;
	ld.global.f32 	%f195, [%rd92];
	sub.f32 	%f196, %f195, %f352;
	mul.f32 	%f197, %f196, 0f3FB8AA3B;
	ex2.approx.f32 	%f198, %f197;
	add.f32 	%f199, %f194, %f198;
	add.s64 	%rd93, %rd1, %rd91;
	st.global.f32 	[%rd93], %f198;
	mul.wide.u32 	%rd94, %r527, 4;
	add.s64 	%rd95, %rd2, %rd94;
	ld.global.f32 	%f200, [%rd95];
	sub.f32 	%f201, %f200, %f352;
	mul.f32 	%f202, %f201, 0f3FB8AA3B;
	ex2.approx.f32 	%f203, %f202;
	add.f32 	%f204, %f199, %f203;
	add.s64 	%rd96, %rd1, %rd94;
	st.global.f32 	[%rd96], %f203;
	mul.wide.u32 	%rd97, %r526, 4;
	add.s64 	%rd98, %rd2, %rd97;
	ld.global.f32 	%f205, [%rd98];
	sub.f32 	%f206, %f205, %f352;
	mul.f32 	%f207, %f206, 0f3FB8AA3B;
	ex2.approx.f32 	%f208, %f207;
	add.f32 	%f209, %f204, %f208;
	add.s64 	%rd99, %rd1, %rd97;
	st.global.f32 	[%rd99], %f208;
	mul.wide.u32 	%rd100, %r525, 4;
	add.s64 	%rd101, %rd2, %rd100;
	ld.global.f32 	%f210, [%rd101];
	sub.f32 	%f211, %f210, %f352;
	mul.f32 	%f212, %f211, 0f3FB8AA3B;
	ex2.approx.f32 	%f213, %f212;
	add.f32 	%f360, %f209, %f213;
	add.s64 	%rd102, %rd1, %rd100;
	st.global.f32 	[%rd102], %f213;
	add.s32 	%r532, %r532, 8;
	shl.b32 	%r349, %r4, 3;
	add.s32 	%r531, %r531, %r349;
	add.s32 	%r530, %r530, %r349;
	add.s32 	%r529, %r529, %r349;
	add.s32 	%r528, %r528, %r349;
	add.s32 	%r527, %r527, %r349;
	add.s32 	%r526, %r526, %r349;
	add.s32 	%r525, %r525, %r349;
	add.s32 	%r524, %r524, %r349;
	setp.eq.s32 	%p46, %r532, 0;
	@%p46 bra 	$L__BB0_18;
	bra.uni 	$L__BB0_17;
$L__BB0_18:
	setp.eq.s32 	%p47, %r40, 0;
	@%p47 bra 	$L__BB0_26;
	add.s32 	%r87, %r6, 5;
	and.b32  	%r88, %r232, 3;
	setp.lt.u32 	%p48, %r40, 4;
	@%p48 bra 	$L__BB0_21;
	add.s32 	%r350, %r87, %r521;
	mad.lo.s32 	%r351, %r350, %r4, %r5;
	mul.wide.u32 	%rd103, %r351, 4;
	add.s64 	%rd104, %rd2, %rd103;
	ld.global.f32 	%f215, [%rd104];
	sub.f32 	%f216, %f215, %f352;
	mul.f32 	%f217, %f216, 0f3FB8AA3B;
	ex2.approx.f32 	%f218, %f217;
	add.f32 	%f219, %f360, %f218;
	add.s64 	%rd105, %rd1, %rd103;
	st.global.f32 	[%rd105], %f218;
	add.s32 	%r352, %r351, %r4;
	mul.wide.u32 	%rd106, %r352, 4;
	add.s64 	%rd107, %rd2, %rd106;
	ld.global.f32 	%f220, [%rd107];
	sub.f32 	%f221, %f220, %f352;
	mul.f32 	%f222, %f221, 0f3FB8AA3B;
	ex2.approx.f32 	%f223, %f222;
	add.f32 	%f224, %f219, %f223;
	add.s64 	%rd108, %rd1, %rd106;
	st.global.f32 	[%rd108], %f223;
	add.s32 	%r353, %r352, %r4;
	mul.wide.u32 	%rd109, %r353, 4;
	add.s64 	%rd110, %rd2, %rd109;
	ld.global.f32 	%f225, [%rd110];
	sub.f32 	%f226, %f225, %f352;
	mul.f32 	%f227, %f226, 0f3FB8AA3B;
	ex2.approx.f32 	%f228, %f227;
	add.f32 	%f229, %f224, %f228;
	add.s64 	%rd111, %rd1, %rd109;
	st.global.f32 	[%rd111], %f228;
	add.s32 	%r354, %r353, %r4;
	mul.wide.u32 	%rd112, %r354, 4;
	add.s64 	%rd113, %rd2, %rd112;
	ld.global.f32 	%f230, [%rd113];
	sub.f32 	%f231, %f230, %f352;
	mul.f32 	%f232, %f231, 0f3FB8AA3B;
	ex2.approx.f32 	%f233, %f232;
	add.f32 	%f360, %f229, %f233;
	add.s64 	%rd114, %rd1, %rd112;
	st.global.f32 	[%rd114], %f233;
	add.s32 	%r521, %r521, 4;
$L__BB0_21:
	setp.eq.s32 	%p49, %r88, 0;
	@%p49 bra 	$L__BB0_26;
	setp.eq.s32 	%p50, %r88, 1;
	@%p50 bra 	$L__BB0_24;
	add.s32 	%r355, %r87, %r521;
	mad.lo.s32 	%r356, %r355, %r4, %r5;
	mul.wide.u32 	%rd115, %r356, 4;
	add.s64 	%rd116, %rd2, %rd115;
	ld.global.f32 	%f235, [%rd116];
	sub.f32 	%f236, %f235, %f352;
	mul.f32 	%f237, %f236, 0f3FB8AA3B;
	ex2.approx.f32 	%f238, %f237;
	add.f32 	%f239, %f360, %f238;
	add.s64 	%rd117, %rd1, %rd115;
	st.global.f32 	[%rd117], %f238;
	add.s32 	%r357, %r356, %r4;
	mul.wide.u32 	%rd118, %r357, 4;
	add.s64 	%rd119, %rd2, %rd118;
	ld.global.f32 	%f240, [%rd119];
	sub.f32 	%f241, %f240, %f352;
	mul.f32 	%f242, %f241, 0f3FB8AA3B;
	ex2.approx.f32 	%f243, %f242;
	add.f32 	%f360, %f239, %f243;
	add.s64 	%rd120, %rd1, %rd118;
	st.global.f32 	[%rd120], %f243;
	add.s32 	%r521, %r521, 2;
$L__BB0_24:
	and.b32  	%r358, %r232, 1;
	setp.eq.b32 	%p51, %r358, 1;
	not.pred 	%p52, %p51;
	@%p52 bra 	$L__BB0_26;
	add.s32 	%r359, %r87, %r521;
	mad.lo.s32 	%r360, %r359, %r4, %r5;
	mul.wide.u32 	%rd121, %r360, 4;
	add.s64 	%rd122, %rd2, %rd121;
	ld.global.f32 	%f244, [%rd122];
	sub.f32 	%f245, %f244, %f352;
	mul.f32 	%f246, %f245, 0f3FB8AA3B;
	ex2.approx.f32 	%f247, %f246;
	add.f32 	%f360, %f360, %f247;
	add.s64 	%rd123, %rd1, %rd121;
	st.global.f32 	[%rd123], %f247;
$L__BB0_26:
	setp.eq.s32 	%p53, %r232, 0;
	mov.f32 	%f372, 0fBF800000;
	mov.f32 	%f370, 0f00000000;
	@%p53 bra 	$L__BB0_51;
	add.s32 	%r93, %r6, 5;
	and.b32  	%r94, %r232, 7;
	setp.lt.u32 	%p54, %r232, 8;
	mov.b32 	%r533, 0;
	@%p54 bra 	$L__BB0_30;
	and.b32  	%r533, %r232, -8;
	neg.s32 	%r544, %r533;
	add.s32 	%r362, %r6, 6;
	mad.lo.s32 	%r363, %r233, %r362, %r241;
	mad.lo.s32 	%r543, %r230, %r363, %r1;
	shl.b32 	%r98, %r4, 3;
	add.s32 	%r364, %r6, 7;
	mad.lo.s32 	%r365, %r233, %r364, %r241;
	mad.lo.s32 	%r542, %r230, %r365, %r1;
	add.s32 	%r366, %r6, 8;
	mad.lo.s32 	%r367, %r233, %r366, %r241;
	mad.lo.s32 	%r541, %r230, %r367, %r1;
	add.s32 	%r368, %r6, 9;
	mad.lo.s32 	%r369, %r233, %r368, %r241;
	mad.lo.s32 	%r540, %r230, %r369, %r1;
	add.s32 	%r370, %r6, 10;
	mad.lo.s32 	%r371, %r233, %r370, %r241;
	mad.lo.s32 	%r539, %r230, %r371, %r1;
	add.s32 	%r372, %r6, 11;
	mad.lo.s32 	%r373, %r233, %r372, %r241;
	mad.lo.s32 	%r538, %r230, %r373, %r1;
	add.s32 	%r374, %r6, 12;
	mad.lo.s32 	%r375, %r233, %r374, %r241;
	mad.lo.s32 	%r537, %r230, %r375, %r1;
	mad.lo.s32 	%r376, %r233, %r93, %r241;
	mad.lo.s32 	%r536, %r230, %r376, %r1;
$L__BB0_29:
	.pragma "nounroll";
	mul.wide.u32 	%rd124, %r536, 4;
	add.s64 	%rd125, %rd1, %rd124;
	ld.global.f32 	%f250, [%rd125];
	div.rn.f32 	%f251, %f250, %f360;
	st.global.f32 	[%rd125], %f251;
	mul.wide.u32 	%rd126, %r543, 4;
	add.s64 	%rd127, %rd1, %rd126;
	ld.global.f32 	%f252, [%rd127];
	div.rn.f32 	%f253, %f252, %f360;
	st.global.f32 	[%rd127], %f253;
	mul.wide.u32 	%rd128, %r542, 4;
	add.s64 	%rd129, %rd1, %rd128;
	ld.global.f32 	%f254, [%rd129];
	div.rn.f32 	%f255, %f254, %f360;
	st.global.f32 	[%rd129], %f255;
	mul.wide.u32 	%rd130, %r541, 4;
	add.s64 	%rd131, %rd1, %rd130;
	ld.global.f32 	%f256, [%rd131];
	div.rn.f32 	%f257, %f256, %f360;
	st.global.f32 	[%rd131], %f257;
	mul.wide.u32 	%rd132, %r540, 4;
	add.s64 	%rd133, %rd1, %rd132;
	ld.global.f32 	%f258, [%rd133];
	div.rn.f32 	%f259, %f258, %f360;
	st.global.f32 	[%rd133], %f259;
	mul.wide.u32 	%rd134, %r539, 4;
	add.s64 	%rd135, %rd1, %rd134;
	ld.global.f32 	%f260, [%rd135];
	div.rn.f32 	%f261, %f260, %f360;
	st.global.f32 	[%rd135], %f261;
	mul.wide.u32 	%rd136, %r538, 4;
	add.s64 	%rd137, %rd1, %rd136;
	ld.global.f32 	%f262, [%rd137];
	div.rn.f32 	%f263, %f262, %f360;
	st.global.f32 	[%rd137], %f263;
	mul.wide.u32 	%rd138, %r537, 4;
	add.s64 	%rd139, %rd1, %rd138;
	ld.global.f32 	%f264, [%rd139];
	div.rn.f32 	%f265, %f264, %f360;
	st.global.f32 	[%rd139], %f265;
	add.s32 	%r544, %r544, 8;
	add.s32 	%r543, %r543, %r98;
	add.s32 	%r542, %r542, %r98;
	add.s32 	%r541, %r541, %r98;
	add.s32 	%r540, %r540, %r98;
	add.s32 	%r539, %r539, %r98;
	add.s32 	%r538, %r538, %r98;
	add.s32 	%r537, %r537, %r98;
	add.s32 	%r536, %r536, %r98;
	setp.eq.s32 	%p55, %r544, 0;
	@%p55 bra 	$L__BB0_30;
	bra.uni 	$L__BB0_29;
$L__BB0_30:
	setp.eq.s32 	%p56, %r94, 0;
	@%p56 bra 	$L__BB0_38;
	and.b32  	%r125, %r232, 3;
	setp.lt.u32 	%p57, %r94, 4;
	@%p57 bra 	$L__BB0_33;
	add.s32 	%r377, %r93, %r533;
	mad.lo.s32 	%r378, %r377, %r4, %r5;
	mul.wide.u32 	%rd140, %r378, 4;
	add.s64 	%rd141, %rd1, %rd140;
	ld.global.f32 	%f266, [%rd141];
	div.rn.f32 	%f267, %f266, %f360;
	st.global.f32 	[%rd141], %f267;
	add.s32 	%r379, %r378, %r4;
	mul.wide.u32 	%rd142, %r379, 4;
	add.s64 	%rd143, %rd1, %rd142;
	ld.global.f32 	%f268, [%rd143];
	div.rn.f32 	%f269, %f268, %f360;
	st.global.f32 	[%rd143], %f269;
	add.s32 	%r380, %r379, %r4;
	mul.wide.u32 	%rd144, %r380, 4;
	add.s64 	%rd145, %rd1, %rd144;
	ld.global.f32 	%f270, [%rd145];
	div.rn.f32 	%f271, %f270, %f360;
	st.global.f32 	[%rd145], %f271;
	add.s32 	%r381, %r380, %r4;
	mul.wide.u32 	%rd146, %r381, 4;
	add.s64 	%rd147, %rd1, %rd146;
	ld.global.f32 	%f272, [%rd147];
	div.rn.f32 	%f273, %f272, %f360;
	st.global.f32 	[%rd147], %f273;
	add.s32 	%r533, %r533, 4;
$L__BB0_33:
	setp.eq.s32 	%p58, %r125, 0;
	@%p58 bra 	$L__BB0_38;
	setp.eq.s32 	%p59, %r125, 1;
	@%p59 bra 	$L__BB0_36;
	add.s32 	%r382, %r93, %r533;
	mad.lo.s32 	%r383, %r382, %r4, %r5;
	mul.wide.u32 	%rd148, %r383, 4;
	add.s64 	%rd149, %rd1, %rd148;
	ld.global.f32 	%f274, [%rd149];
	div.rn.f32 	%f275, %f274, %f360;
	st.global.f32 	[%rd149], %f275;
	add.s32 	%r384, %r383, %r4;
	mul.wide.u32 	%rd150, %r384, 4;
	add.s64 	%rd151, %rd1, %rd150;
	ld.global.f32 	%f276, [%rd151];
	div.rn.f32 	%f277, %f276, %f360;
	st.global.f32 	[%rd151], %f277;
	add.s32 	%r533, %r533, 2;
$L__BB0_36:
	and.b32  	%r385, %r232, 1;
	setp.eq.b32 	%p60, %r385, 1;
	not.pred 	%p61, %p60;
	@%p61 bra 	$L__BB0_38;
	add.s32 	%r386, %r93, %r533;
	mad.lo.s32 	%r387, %r386, %r4, %r5;
	mul.wide.u32 	%rd152, %r387, 4;
	add.s64 	%rd153, %rd1, %rd152;
	ld.global.f32 	%f278, [%rd153];
	div.rn.f32 	%f279, %f278, %f360;
	st.global.f32 	[%rd153], %f279;
$L__BB0_38:
	setp.lt.u32 	%p62, %r232, 16;
	mov.f32 	%f370, 0f00000000;
	mov.b32 	%r576, -1;
	mov.b32 	%r567, 0;
	@%p62 bra 	$L__BB0_41;
	add.s32 	%r393, %r6, 6;
	mad.lo.s32 	%r394, %r233, %r393, %r241;
	mad.lo.s32 	%r560, %r230, %r394, %r1;
	add.s32 	%r395, %r6, 7;
	mad.lo.s32 	%r396, %r233, %r395, %r241;
	mad.lo.s32 	%r559, %r230, %r396, %r1;
	add.s32 	%r397, %r6, 8;
	mad.lo.s32 	%r398, %r233, %r397, %r241;
	mad.lo.s32 	%r558, %r230, %r398, %r1;
	add.s32 	%r399, %r6, 9;
	mad.lo.s32 	%r400, %r233, %r399, %r241;
	mad.lo.s32 	%r557, %r230, %r400, %r1;
	add.s32 	%r401, %r6, 10;
	mad.lo.s32 	%r402, %r233, %r401, %r241;
	mad.lo.s32 	%r556, %r230, %r402, %r1;
	add.s32 	%r403, %r6, 11;
	mad.lo.s32 	%r404, %r233, %r403, %r241;
	mad.lo.s32 	%r555, %r230, %r404, %r1;
	add.s32 	%r405, %r6, 12;
	mad.lo.s32 	%r406, %r233, %r405, %r241;
	mad.lo.s32 	%r554, %r230, %r406, %r1;
	add.s32 	%r407, %r6, 13;
	mad.lo.s32 	%r408, %r233, %r407, %r241;
	mad.lo.s32 	%r553, %r230, %r408, %r1;
	add.s32 	%r409, %r6, 14;
	mad.lo.s32 	%r410, %r233, %r409, %r241;
	mad.lo.s32 	%r552, %r230, %r410, %r1;
	add.s32 	%r411, %r6, 15;
	mad.lo.s32 	%r412, %r233, %r411, %r241;
	mad.lo.s32 	%r551, %r230, %r412, %r1;
	add.s32 	%r413, %r6, 16;
	mad.lo.s32 	%r414, %r233, %r413, %r241;
	mad.lo.s32 	%r550, %r230, %r414, %r1;
	add.s32 	%r415, %r6, 17;
	mad.lo.s32 	%r416, %r233, %r415, %r241;
	mad.lo.s32 	%r549, %r230, %r416, %r1;
	add.s32 	%r417, %r6, 18;
	mad.lo.s32 	%r418, %r233, %r417, %r241;
	mad.lo.s32 	%r548, %r230, %r418, %r1;
	add.s32 	%r419, %r6, 19;
	mad.lo.s32 	%r420, %r233, %r419, %r241;
	mad.lo.s32 	%r547, %r230, %r420, %r1;
	add.s32 	%r421, %r6, 20;
	mad.lo.s32 	%r422, %r233, %r421, %r241;
	mad.lo.s32 	%r546, %r230, %r422, %r1;
	add.s32 	%r423, %r6, 5;
	mad.lo.s32 	%r424, %r233, %r423, %r241;
	mad.lo.s32 	%r545, %r230, %r424, %r1;
	mov.f32 	%f370, 0f00000000;
	mov.b32 	%r576, -1;
	mov.b32 	%r561, 0;
$L__BB0_40:
	.pragma "nounroll";
	mul.wide.u32 	%rd154, %r545, 4;
	add.s64 	%rd155, %rd1, %rd154;
	ld.global.f32 	%f283, [%rd155];
	setp.gt.f32 	%p63, %f283, %f370;
	selp.f32 	%f284, %f283, %f370, %p63;
	selp.b32 	%r425, %r561, %r576, %p63;
	mul.wide.u32 	%rd156, %r560, 4;
	add.s64 	%rd157, %rd1, %rd156;
	ld.global.f32 	%f285, [%rd157];
	setp.gt.f32 	%p64, %f285, %f284;
	selp.f32 	%f286, %f285, %f284, %p64;
	add.s32 	%r426, %r561, 1;
	selp.b32 	%r427, %r426, %r425, %p64;
	mul.wide.u32 	%rd158, %r559, 4;
	add.s64 	%rd159, %rd1, %rd158;
	ld.global.f32 	%f287, [%rd159];
	setp.gt.f32 	%p65, %f287, %f286;
	selp.f32 	%f288, %f287, %f286, %p65;
	add.s32 	%r428, %r561, 2;
	selp.b32 	%r429, %r428, %r427, %p65;
	mul.wide.u32 	%rd160, %r558, 4;
	add.s64 	%rd161, %rd1, %rd160;
	ld.global.f32 	%f289, [%rd161];
	setp.gt.f32 	%p66, %f289, %f288;
	selp.f32 	%f290, %f289, %f288, %p66;
	add.s32 	%r430, %r561, 3;
	selp.b32 	%r431, %r430, %r429, %p66;
	mul.wide.u32 	%rd162, %r557, 4;
	add.s64 	%rd163, %rd1, %rd162;
	ld.global.f32 	%f291, [%rd163];
	setp.gt.f32 	%p67, %f291, %f290;
	selp.f32 	%f292, %f291, %f290, %p67;
	add.s32 	%r432, %r561, 4;
	selp.b32 	%r433, %r432, %r431, %p67;
	mul.wide.u32 	%rd164, %r556, 4;
	add.s64 	%rd165, %rd1, %rd164;
	ld.global.f32 	%f293, [%rd165];
	setp.gt.f32 	%p68, %f293, %f292;
	selp.f32 	%f294, %f293, %f292, %p68;
	add.s32 	%r434, %r561, 5;
	selp.b32 	%r435, %r434, %r433, %p68;
	mul.wide.u32 	%rd166, %r555, 4;
	add.s64 	%rd167, %rd1, %rd166;
	ld.global.f32 	%f295, [%rd167];
	setp.gt.f32 	%p69, %f295, %f294;
	selp.f32 	%f296, %f295, %f294, %p69;
	add.s32 	%r436, %r561, 6;
	selp.b32 	%r437, %r436, %r435, %p69;
	mul.wide.u32 	%rd168, %r554, 4;
	add.s64 	%rd169, %rd1, %rd168;
	ld.global.f32 	%f297, [%rd169];
	setp.gt.f32 	%p70, %f297, %f296;
	selp.f32 	%f298, %f297, %f296, %p70;
	add.s32 	%r438, %r561, 7;
	selp.b32 	%r439, %r438, %r437, %p70;
	mul.wide.u32 	%rd170, %r553, 4;
	add.s64 	%rd171, %rd1, %rd170;
	ld.global.f32 	%f299, [%rd171];
	setp.gt.f32 	%p71, %f299, %f298;
	selp.f32 	%f300, %f299, %f298, %p71;
	add.s32 	%r440, %r561, 8;
	selp.b32 	%r441, %r440, %r439, %p71;
	mul.wide.u32 	%rd172, %r552, 4;
	add.s64 	%rd173, %rd1, %rd172;
	ld.global.f32 	%f301, [%rd173];
	setp.gt.f32 	%p72, %f301, %f300;
	selp.f32 	%f302, %f301, %f300, %p72;
	add.s32 	%r442, %r561, 9;
	selp.b32 	%r443, %r442, %r441, %p72;
	mul.wide.u32 	%rd174, %r551, 4;
	add.s64 	%rd175, %rd1, %rd174;
	ld.global.f32 	%f303, [%rd175];
	setp.gt.f32 	%p73, %f303, %f302;
	selp.f32 	%f304, %f303, %f302, %p73;
	add.s32 	%r444, %r561, 10;
	selp.b32 	%r445, %r444, %r443, %p73;
	mul.wide.u32 	%rd176, %r550, 4;
	add.s64 	%rd177, %rd1, %rd176;
	ld.global.f32 	%f305, [%rd177];
	setp.gt.f32 	%p74, %f305, %f304;
	selp.f32 	%f306, %f305, %f304, %p74;
	add.s32 	%r446, %r561, 11;
	selp.b32 	%r447, %r446, %r445, %p74;
	mul.wide.u32 	%rd178, %r549, 4;
	add.s64 	%rd179, %rd1, %rd178;
	ld.global.f32 	%f307, [%rd179];
	setp.gt.f32 	%p75, %f307, %f306;
	selp.f32 	%f308, %f307, %f306, %p75;
	add.s32 	%r448, %r561, 12;
	selp.b32 	%r449, %r448, %r447, %p75;
	mul.wide.u32 	%rd180, %r548, 4;
	add.s64 	%rd181, %rd1, %rd180;
	ld.global.f32 	%f309, [%rd181];
	setp.gt.f32 	%p76, %f309, %f308;
	selp.f32 	%f310, %f309, %f308, %p76;
	add.s32 	%r450, %r561, 13;
	selp.b32 	%r451, %r450, %r449, %p76;
	mul.wide.u32 	%rd182, %r547, 4;
	add.s64 	%rd183, %rd1, %rd182;
	ld.global.f32 	%f311, [%rd183];
	setp.gt.f32 	%p77, %f311, %f310;
	selp.f32 	%f312, %f311, %f310, %p77;
	add.s32 	%r452, %r561, 14;
	selp.b32 	%r453, %r452, %r451, %p77;
	mul.wide.u32 	%rd184, %r546, 4;
	add.s64 	%rd185, %rd1, %rd184;
	ld.global.f32 	%f313, [%rd185];
	setp.gt.f32 	%p78, %f313, %f312;
	selp.f32 	%f370, %f313, %f312, %p78;
	add.s32 	%r454, %r561, 15;
	selp.b32 	%r576, %r454, %r453, %p78;
	shl.b32 	%r455, %r4, 4;
	add.s32 	%r560, %r560, %r455;
	add.s32 	%r559, %r559, %r455;
	add.s32 	%r558, %r558, %r455;
	add.s32 	%r557, %r557, %r455;
	add.s32 	%r556, %r556, %r455;
	add.s32 	%r555, %r555, %r455;
	add.s32 	%r554, %r554, %r455;
	add.s32 	%r553, %r553, %r455;
	add.s32 	%r552, %r552, %r455;
	add.s32 	%r551, %r551, %r455;
	add.s32 	%r550, %r550, %r455;
	add.s32 	%r549, %r549, %r455;
	add.s32 	%r548, %r548, %r455;
	add.s32 	%r547, %r547, %r455;
	add.s32 	%r546, %r546, %r455;
	add.s32 	%r545, %r545, %r455;
	add.s32 	%r561, %r561, 16;
	and.b32  	%r567, %r232, -16;
	setp.ne.s32 	%p79, %r561, %r567;
	@%p79 bra 	$L__BB0_40;
$L__BB0_41:
	and.b32  	%r204, %r232, 15;
	setp.eq.s32 	%p80, %r204, 0;
	@%p80 bra 	$L__BB0_50;
	add.s32 	%r205, %r6, 5;
	setp.lt.u32 	%p81, %r204, 8;
	@%p81 bra 	$L__BB0_44;
	add.s32 	%r457, %r205, %r567;
	mad.lo.s32 	%r458, %r457, %r4, %r5;
	mul.wide.u32 	%rd186, %r458, 4;
	add.s64 	%rd187, %rd1, %rd186;
	ld.global.f32 	%f315, [%rd187];
	setp.gt.f32 	%p82, %f315, %f370;
	selp.f32 	%f316, %f315, %f370, %p82;
	selp.b32 	%r459, %r567, %r576, %p82;
	add.s32 	%r460, %r567, 1;
	add.s32 	%r461, %r458, %r4;
	mul.wide.u32 	%rd188, %r461, 4;
	add.s64 	%rd189, %rd1, %rd188;
	ld.global.f32 	%f317, [%rd189];
	setp.gt.f32 	%p83, %f317, %f316;
	selp.f32 	%f318, %f317, %f316, %p83;
	selp.b32 	%r462, %r460, %r459, %p83;
	add.s32 	%r463, %r567, 2;
	add.s32 	%r464, %r461, %r4;
	mul.wide.u32 	%rd190, %r464, 4;
	add.s64 	%rd191, %rd1, %rd190;
	ld.global.f32 	%f319, [%rd191];
	setp.gt.f32 	%p84, %f319, %f318;
	selp.f32 	%f320, %f319, %f318, %p84;
	selp.b32 	%r465, %r463, %r462, %p84;
	add.s32 	%r466, %r567, 3;
	add.s32 	%r467, %r464, %r4;
	mul.wide.u32 	%rd192, %r467, 4;
	add.s64 	%rd193, %rd1, %rd192;
	ld.global.f32 	%f321, [%rd193];
	setp.gt.f32 	%p85, %f321, %f320;
	selp.f32 	%f322, %f321, %f320, %p85;
	selp.b32 	%r468, %r466, %r465, %p85;
	add.s32 	%r469, %r567, 4;
	add.s32 	%r470, %r467, %r4;
	mul.wide.u32 	%rd194, %r470, 4;
	add.s64 	%rd195, %rd1, %rd194;
	ld.global.f32 	%f323, [%rd195];
	setp.gt.f32 	%p86, %f323, %f322;
	selp.f32 	%f324, %f323, %f322, %p86;
	selp.b32 	%r471, %r469, %r468, %p86;
	add.s32 	%r472, %r567, 5;
	add.s32 	%r473, %r470, %r4;
	mul.wide.u32 	%rd196, %r473, 4;
	add.s64 	%rd197, %rd1, %rd196;
	ld.global.f32 	%f325, [%rd197];
	setp.gt.f32 	%p87, %f325, %f324;
	selp.f32 	%f326, %f325, %f324, %p87;
	selp.b32 	%r474, %r472, %r471, %p87;
	add.s32 	%r475, %r567, 6;
	add.s32 	%r476, %r473, %r4;
	mul.wide.u32 	%rd198, %r476, 4;
	add.s64 	%rd199, %rd1, %rd198;
	ld.global.f32 	%f327, [%rd199];
	setp.gt.f32 	%p88, %f327, %f326;
	selp.f32 	%f328, %f327, %f326, %p88;
	selp.b32 	%r477, %r475, %r474, %p88;
	add.s32 	%r478, %r567, 7;
	add.s32 	%r479, %r476, %r4;
	mul.wide.u32 	%rd200, %r479, 4;
	add.s64 	%rd201, %rd1, %rd200;
	ld.global.f32 	%f329, [%rd201];
	setp.gt.f32 	%p89, %f329, %f328;
	selp.f32 	%f370, %f329, %f328, %p89;
	selp.b32 	%r576, %r478, %r477, %p89;
	add.s32 	%r567, %r567, 8;
$L__BB0_44:
	setp.eq.s32 	%p90, %r94, 0;
	@%p90 bra 	$L__BB0_50;
	and.b32  	%r211, %r232, 3;
	setp.lt.u32 	%p91, %r94, 4;
	@%p91 bra 	$L__BB0_47;
	add.s32 	%r481, %r205, %r567;
	mad.lo.s32 	%r482, %r481, %r4, %r5;
	mul.wide.u32 	%rd202, %r482, 4;
	add.s64 	%rd203, %rd1, %rd202;
	ld.global.f32 	%f331, [%rd203];
	setp.gt.f32 	%p92, %f331, %f370;
	selp.f32 	%f332, %f331, %f370, %p92;
	selp.b32 	%r483, %r567, %r576, %p92;
	add.s32 	%r484, %r567, 1;
	add.s32 	%r485, %r482, %r4;
	mul.wide.u32 	%rd204, %r485, 4;
	add.s64 	%rd205, %rd1, %rd204;
	ld.global.f32 	%f333, [%rd205];
	setp.gt.f32 	%p93, %f333, %f332;
	selp.f32 	%f334, %f333, %f332, %p93;
	selp.b32 	%r486, %r484, %r483, %p93;
	add.s32 	%r487, %r567, 2;
	add.s32 	%r488, %r485, %r4;
	mul.wide.u32 	%rd206, %r488, 4;
	add.s64 	%rd207, %rd1, %rd206;
	ld.global.f32 	%f335, [%rd207];
	setp.gt.f32 	%p94, %f335, %f334;
	selp.f32 	%f336, %f335, %f334, %p94;
	selp.b32 	%r489, %r487, %r486, %p94;
	add.s32 	%r490, %r567, 3;
	add.s32 	%r491, %r488, %r4;
	mul.wide.u32 	%rd208, %r491, 4;
	add.s64 	%rd209, %rd1, %rd208;
	ld.global.f32 	%f337, [%rd209];
	setp.gt.f32 	%p95, %f337, %f336;
	selp.f32 	%f370, %f337, %f336, %p95;
	selp.b32 	%r576, %r490, %r489, %p95;
	add.s32 	%r567, %r567, 4;
$L__BB0_47:
	setp.eq.s32 	%p96, %r211, 0;
	@%p96 bra 	$L__BB0_50;
	add.s32 	%r492, %r567, %r6;
	add.s32 	%r493, %r492, 5;
	mad.lo.s32 	%r494, %r233, %r493, %r241;
	mad.lo.s32 	%r573, %r230, %r494, %r1;
	neg.s32 	%r572, %r211;
$L__BB0_49:
	.pragma "nounroll";
	mul.wide.u32 	%rd210, %r573, 4;
	add.s64 	%rd211, %rd1, %rd210;
	ld.global.f32 	%f338, [%rd211];
	setp.gt.f32 	%p97, %f338, %f370;
	selp.f32 	%f370, %f338, %f370, %p97;
	selp.b32 	%r576, %r567, %r576, %p97;
	add.s32 	%r567, %r567, 1;
	add.s32 	%r573, %r573, %r4;
	add.s32 	%r572, %r572, 1;
	setp.ne.s32 	%p98, %r572, 0;
	@%p98 bra 	$L__BB0_49;
$L__BB0_50:
	cvt.rn.f32.s32 	%f372, %r576;
$L__BB0_51:
	ld.param.u64 	%rd216, [_Z14gpuRegionLayerPKfPfS1_jjjjjjmS0__param_9];
	ld.param.u64 	%rd215, [_Z14gpuRegionLayerPKfPfS1_jjjjjjmS0__param_2];
	mad.lo.s32 	%r495, %r4, %r3, %r5;
	cvt.u32.u64 	%r496, %rd216;
	add.s32 	%r497, %r495, %r496;
	cvt.f64.f32 	%fd1, %f1;
	cvt.f64.f32 	%fd2, %f3;
	mul.f64 	%fd3, %fd2, 0d3FE0000000000000;
	sub.f64 	%fd4, %fd1, %fd3;
	cvt.rn.f32.f64 	%f339, %fd4;
	mul.lo.s32 	%r498, %r497, 6;
	cvta.to.global.u64 	%rd212, %rd215;
	mul.wide.s32 	%rd213, %r498, 4;
	add.s64 	%rd214, %rd212, %rd213;
	st.global.f32 	[%rd214], %f339;
	cvt.f64.f32 	%fd5, %f2;
	cvt.f64.f32 	%fd6, %f4;
	mul.f64 	%fd7, %fd6, 0d3FE0000000000000;
	sub.f64 	%fd8, %fd5, %fd7;
	cvt.rn.f32.f64 	%f340, %fd8;
	st.global.f32 	[%rd214+4], %f340;
	add.f64 	%fd9, %fd3, %fd1;
	cvt.rn.f32.f64 	%f341, %fd9;
	st.global.f32 	[%rd214+8], %f341;
	add.f64 	%fd10, %fd7, %fd5;
	cvt.rn.f32.f64 	%f342, %fd10;
	st.global.f32 	[%rd214+12], %f342;
	rcp.rn.f32 	%f343, %f5;
	mul.f32 	%f344, %f343, %f370;
	st.global.f32 	[%rd214+16], %f344;
	st.global.f32 	[%rd214+20], %f372;
$L__BB0_52:
	ret;

}


// ===== COMPILED SASS (sm_100) =====

	.target	sm_100

	.elftype	@"ET_EXEC"


//--------------------- .note.nv.tkinfo           --------------------------
	.section	.note.nv.tkinfo,"",@"SHT_NOTE"
	.sectionflags	@"SHF_NOTE_NV_TKINFO"
	.tkinfo
        /*0018*/ 	.word	0x00000002
        /*0030*/ 	.string	""
        /*0030*/ 	.string	"ptxas"
        /*0030*/ 	.string	"Cuda compilation tools, release 13.0, V13.0.88"
        /*0030*/ 	.string	"Build cuda_13.0.r13.0/compiler.36424714_0"
        /*0030*/ 	.string	"-arch sm_100 -m 64 "



//--------------------- .note.nv.cuinfo           --------------------------
	.section	.note.nv.cuinfo,"",@"SHT_NOTE"
	.sectionflags	@"SHF_NOTE_NV_CUINFO"
        /*0018*/ 	.short	0x0002
        /*001a*/ 	.short	0x0064
        /*001c*/ 	.short	0x0082
	.zero		2


//--------------------- .nv.info                  --------------------------
	.section	.nv.info,"",@"SHT_CUDA_INFO"
	.align	4


	//----- nvinfo : EIATTR_REGCOUNT
	.align		4
        /*0000*/ 	.byte	0x04, 0x2f
        /*0002*/ 	.short	(.L_1 - .L_0)
	.align		4
.L_0:
        /*0004*/ 	.word	index@(_Z14gpuRegionLayerPKfPfS1_jjjjjjmS0_)
        /*0008*/ 	.word	0x00000028


	//----- nvinfo : EIATTR_FRAME_SIZE
	.align		4
.L_1:
        /*000c*/ 	.byte	0x04, 0x11
        /*000e*/ 	.short	(.L_3 - .L_2)
	.align		4
.L_2:
        /*0010*/ 	.word	index@($__internal_1_$__cuda_sm3x_div_rn_noftz_f32_slowpath)
        /*0014*/ 	.word	0x00000000


	//----- nvinfo : EIATTR_FRAME_SIZE
	.align		4
.L_3:
        /*0018*/ 	.byte	0x04, 0x11
        /*001a*/ 	.short	(.L_5 - .L_4)
	.align		4
.L_4:
        /*001c*/ 	.word	index@($__internal_0_$__cuda_sm20_rcp_rn_f32_slowpath)
        /*0020*/ 	.word	0x00000000


	//----- nvinfo : EIATTR_FRAME_SIZE
	.align		4
.L_5:
        /*0024*/ 	.byte	0x04, 0x11
        /*0026*/ 	.short	(.L_7 - .L_6)
	.align		4
.L_6:
        /*0028*/ 	.word	index@(_Z14gpuRegionLayerPKfPfS1_jjjjjjmS0_)
        /*002c*/ 	.word	0x00000000


	//----- nvinfo : EIATTR_MIN_STACK_SIZE
	.align		4
.L_7:
        /*0030*/ 	.byte	0x04, 0x12
        /*0032*/ 	.short	(.L_9 - .L_8)
	.align		4
.L_8:
        /*0034*/ 	.word	index@(_Z14gpuRegionLayerPKfPfS1_jjjjjjmS0_)
        /*0038*/ 	.word	0x00000000
.L_9:


//--------------------- .nv.compat                --------------------------
	.section	.nv.compat,"",@"SHT_CUDA_COMPAT_INFO"
	.align	4
        /*0000*/ 	.byte	0x02, 0x09, 0x00, 0x00, 0x02, 0x02, 0x01, 0x00, 0x02, 0x05, 0x05, 0x00, 0x03, 0x07, 0x01, 0x01
        /*0010*/ 	.byte	0x02, 0x03, 0x00, 0x00, 0x02, 0x06, 0x01, 0x00, 0x04, 0x0b, 0x08, 0x00, 0x01, 0x00, 0x00, 0x00
        /*0020*/ 	.byte	0x00, 0x00, 0x00, 0x00


//--------------------- .nv.info._Z14gpuRegionLayerPKfPfS1_jjjjjjmS0_ --------------------------
	.section	.nv.info._Z14gpuRegionLayerPKfPfS1_jjjjjjmS0_,"",@"SHT_CUDA_INFO"
	.sectionflags	@""
	.align	4


	//----- nvinfo : EIATTR_CUDA_API_VERSION
	.align		4
        /*0000*/ 	.byte	0x04, 0x37
        /*0002*/ 	.short	(.L_11 - .L_10)
.L_10:
        /*0004*/ 	.word	0x00000082


	//----- nvinfo : EIATTR_KPARAM_INFO
	.align		4
.L_11:
        /*0008*/ 	.byte	0x04, 0x17
        /*000a*/ 	.short	(.L_13 - .L_12)
.L_12:
        /*000c*/ 	.word	0x00000000
        /*0010*/ 	.short	0x000a
        /*0012*/ 	.short	0x0038
        /*0014*/ 	.byte	0x00, 0xf5, 0x21, 0x00


	//----- nvinfo : EIATTR_KPARAM_INFO
	.align		4
.L_13:
        /*0018*/ 	.byte	0x04, 0x17
        /*001a*/ 	.short	(.L_15 - .L_14)
.L_14:
        /*001c*/ 	.word	0x00000000
        /*0020*/ 	.short	0x0009
        /*0022*/ 	.short	0x0030
        /*0024*/ 	.byte	0x00, 0xf0, 0x21, 0x00


	//----- nvinfo : EIATTR_KPARAM_INFO
	.align		4
.L_15:
        /*0028*/ 	.byte	0x04, 0x17
        /*002a*/ 	.short	(.L_17 - .L_16)
.L_16:
        /*002c*/ 	.word	0x00000000
        /*0030*/ 	.short	0x0008
        /*0032*/ 	.short	0x002c
        /*0034*/ 	.byte	0x00, 0xf0, 0x11, 0x00


	//----- nvinfo : EIATTR_KPARAM_INFO
	.align		4
.L_17:
        /*0038*/ 	.byte	0x04, 0x17
        /*003a*/ 	.short	(.L_19 - .L_18)
.L_18:
        /*003c*/ 	.word	0x00000000
        /*0040*/ 	.short	0x0007
        /*0042*/ 	.short	0x0028
        /*0044*/ 	.byte	0x00, 0xf0, 0x11, 0x00


	//----- nvinfo : EIATTR_KPARAM_INFO
	.align		4
.L_19:
        /*0048*/ 	.byte	0x04, 0x17
        /*004a*/ 	.short	(.L_21 - .L_20)
.L_20:
        /*004c*/ 	.word	0x00000000
        /*0050*/ 	.short	0x0006
        /*0052*/ 	.short	0x0024
        /*0054*/ 	.byte	0x00, 0xf0, 0x11, 0x00


	//----- nvinfo : EIATTR_KPARAM_INFO
	.align		4
.L_21:
        /*0058*/ 	.byte	0x04, 0x17
        /*005a*/ 	.short	(.L_23 - .L_22)
.L_22:
        /*005c*/ 	.word	0x00000000
        /*0060*/ 	.short	0x0005
        /*0062*/ 	.short	0x0020
        /*0064*/ 	.byte	0x00, 0xf0, 0x11, 0x00


	//----- nvinfo : EIATTR_KPARAM_INFO
	.align		4
.L_23:
        /*0068*/ 	.byte	0x04, 0x17
        /*006a*/ 	.short	(.L_25 - .L_24)
.L_24:
        /*006c*/ 	.word	0x00000000
        /*0070*/ 	.short	0x0004
        /*0072*/ 	.short	0x001c
        /*0074*/ 	.byte	0x00, 0xf0, 0x11, 0x00


	//----- nvinfo : EIATTR_KPARAM_INFO
	.align		4
.L_25:
        /*0078*/ 	.byte	0x04, 0x17
        /*007a*/ 	.short	(.L_27 - .L_26)
.L_26:
        /*007c*/ 	.word	0x00000000
        /*0080*/ 	.short	0x0003
        /*0082*/ 	.short	0x0018
        /*0084*/ 	.byte	0x00, 0xf0, 0x11, 0x00


	//----- nvinfo : EIATTR_KPARAM_INFO
	.align		4
.L_27:
        /*0088*/ 	.byte	0x04, 0x17
        /*008a*/ 	.short	(.L_29 - .L_28)
.L_28:
        /*008c*/ 	.word	0x00000000
        /*0090*/ 	.short	0x0002
        /*0092*/ 	.short	0x0010
        /*0094*/ 	.byte	0x00, 0xf5, 0x21, 0x00


	//----- nvinfo : EIATTR_KPARAM_INFO
	.align		4
.L_29:
        /*0098*/ 	.byte	0x04, 0x17
        /*009a*/ 	.short	(.L_31 - .L_30)
.L_30:
        /*009c*/ 	.word	0x00000000
        /*00a0*/ 	.short	0x0001
        /*00a2*/ 	.short	0x0008
        /*00a4*/ 	.byte	0x00, 0xf5, 0x21, 0x00


	//----- nvinfo : EIATTR_KPARAM_INFO
	.align		4
.L_31:
        /*00a8*/ 	.byte	0x04, 0x17
        /*00aa*/ 	.short	(.L_33 - .L_32)
.L_32:
        /*00ac*/ 	.word	0x00000000
        /*00b0*/ 	.short	0x0000
        /*00b2*/ 	.short	0x0000
        /*00b4*/ 	.byte	0x00, 0xf5, 0x21, 0x00


	//----- nvinfo : EIATTR_SPARSE_MMA_MASK
	.align		4
.L_33:
        /*00b8*/ 	.byte	0x03, 0x50
        /*00ba*/ 	.short	0x0000


	//----- nvinfo : EIATTR_MAXREG_COUNT
	.align		4
        /*00bc*/ 	.byte	0x03, 0x1b
        /*00be*/ 	.short	0x00ff


	//----- nvinfo : EIATTR_MERCURY_ISA_VERSION
	.align		4
        /*00c0*/ 	.byte	0x03, 0x5f
        /*00c2*/ 	.short	0x0101


	//----- nvinfo : EIATTR_VRC_CTA_INIT_COUNT
	.align		4
        /*00c4*/ 	.byte	0x02, 0x4a
	.zero		1
	.zero		1


	//----- nvinfo : EIATTR_EXIT_INSTR_OFFSETS
	.align		4
        /*00c8*/ 	.byte	0x04, 0x1c
        /*00ca*/ 	.short	(.L_35 - .L_34)


	//   ....[0]....
.L_34:
        /*00cc*/ 	.word	0x00000120


	//   ....[1]....
        /*00d0*/ 	.word	0x000053a0


	//----- nvinfo : EIATTR_CRS_STACK_SIZE
	.align		4
.L_35:
        /*00d4*/ 	.byte	0x04, 0x1e
        /*00d6*/ 	.short	(.L_37 - .L_36)
.L_36:
        /*00d8*/ 	.word	0x00000000


	//----- nvinfo : EIATTR_CBANK_PARAM_SIZE
	.align		4
.L_37:
        /*00dc*/ 	.byte	0x03, 0x19
        /*00de*/ 	.short	0x0040


	//----- nvinfo : EIATTR_PARAM_CBANK
	.align		4
        /*00e0*/ 	.byte	0x04, 0x0a
        /*00e2*/ 	.short	(.L_39 - .L_38)
	.align		4
.L_38:
        /*00e4*/ 	.word	index@(.nv.constant0._Z14gpuRegionLayerPKfPfS1_jjjjjjmS0_)
        /*00e8*/ 	.short	0x0380
        /*00ea*/ 	.short	0x0040


	//----- nvinfo : EIATTR_SW_WAR
	.align		4
.L_39:
        /*00ec*/ 	.byte	0x04, 0x36
        /*00ee*/ 	.short	(.L_41 - .L_40)
.L_40:
        /*00f0*/ 	.word	0x00000008
.L_41:


//--------------------- .nv.callgraph             --------------------------
	.section	.nv.callgraph,"",@"SHT_CUDA_CALLGRAPH"
	.align	4
	.sectionentsize	8
	.align		4
        /*0000*/ 	.word	0x00000000
	.align		4
        /*0004*/ 	.word	0xffffffff
	.align		4
        /*0008*/ 	.word	0x00000000
	.align		4
        /*000c*/ 	.word	0xfffffffe
	.align		4
        /*0010*/ 	.word	0x00000000
	.align		4
        /*0014*/ 	.word	0xfffffffd
	.align		4
        /*0018*/ 	.word	0x00000000
	.align		4
        /*001c*/ 	.word	0xfffffffc


//--------------------- .text._Z14gpuRegionLayerPKfPfS1_jjjjjjmS0_ --------------------------
	.section	.text._Z14gpuRegionLayerPKfPfS1_jjjjjjmS0_,"ax",@progbits
	.align	128
        .global         _Z14gpuRegionLayerPKfPfS1_jjjjjjmS0_
        .type           _Z14gpuRegionLayerPKfPfS1_jjjjjjmS0_,@function
        .size           _Z14gpuRegionLayerPKfPfS1_jjjjjjmS0_,(.L_x_87 - _Z14gpuRegionLayerPKfPfS1_jjjjjjmS0_)
        .other          _Z14gpuRegionLayerPKfPfS1_jjjjjjmS0_,@"STO_CUDA_ENTRY STV_DEFAULT"
_Z14gpuRegionLayerPKfPfS1_jjjjjjmS0_:
.text._Z14gpuRegionLayerPKfPfS1_jjjjjjmS0_:
[----:B------:R-:W-:Y:S01]  /*0000*/  LDC R1, c[0x0][0x37c] ;  /* 0x0000df00ff017b82 */ /* 0x000fe20000000800 */
[----:B------:R-:W0:Y:S07]  /*0010*/  S2R R3, SR_TID.Y ;  /* 0x0000000000037919 */ /* 0x000e2e0000002200 */
[----:B------:R-:W1:Y:S01]  /*0020*/  LDC R25, c[0x0][0x360] ;  /* 0x0000d800ff197b82 */ /* 0x000e620000000800 */
[----:B------:R-:W2:Y:S01]  /*0030*/  LDCU UR7, c[0x0][0x3ac] ;  /* 0x00007580ff0777ac */ /* 0x000ea20008000800 */
[----:B------:R-:W1:Y:S01]  /*0040*/  S2R R0, SR_TID.X ;  /* 0x0000000000007919 */ /* 0x000e620000002100 */
[----:B------:R-:W3:Y:S05]  /*0050*/  S2R R5, SR_TID.Z ;  /* 0x0000000000057919 */ /* 0x000eea0000002300 */
[----:B------:R-:W0:Y:S08]  /*0060*/  S2UR UR5, SR_CTAID.Y ;  /* 0x00000000000579c3 */ /* 0x000e300000002600 */
[----:B------:R-:W0:Y:S08]  /*0070*/  LDC R26, c[0x0][0x364] ;  /* 0x0000d900ff1a7b82 */ /* 0x000e300000000800 */
[----:B------:R-:W1:Y:S08]  /*0080*/  S2UR UR4, SR_CTAID.X ;  /* 0x00000000000479c3 */ /* 0x000e700000002500 */
[----:B------:R-:W4:Y:S08]  /*0090*/  LDC.64 R22, c[0x0][0x3a0] ;  /* 0x0000e800ff167b82 */ /* 0x000f300000000a00 */
[----:B------:R-:W3:Y:S01]  /*00a0*/  S2UR UR6, SR_CTAID.Z ;  /* 0x00000000000679c3 */ /* 0x000ee20000002700 */
[----:B0-----:R-:W-:-:S07]  /*00b0*/  IMAD R26, R26, UR5, R3 ;  /* 0x000000051a1a7c24 */ /* 0x001fce000f8e0203 */
[----:B------:R-:W3:Y:S01]  /*00c0*/  LDC R24, c[0x0][0x368] ;  /* 0x0000da00ff187b82 */ /* 0x000ee20000000800 */
[----:B-1----:R-:W-:Y:S01]  /*00d0*/  IMAD R25, R25, UR4, R0 ;  /* 0x0000000419197c24 */ /* 0x002fe2000f8e0200 */
[----:B----4-:R-:W-:-:S04]  /*00e0*/  ISETP.GE.U32.AND P0, PT, R26, R23, PT ;  /* 0x000000171a00720c */ /* 0x010fc80003f06070 */
[----:B------:R-:W-:Y:S01]  /*00f0*/  ISETP.GE.U32.OR P0, PT, R25, R22, P0 ;  /* 0x000000161900720c */ /* 0x000fe20000706470 */
[----:B---3--:R-:W-:-:S05]  /*0100*/  IMAD R24, R24, UR6, R5 ;  /* 0x0000000618187c24 */ /* 0x008fca000f8e0205 */
[----:B--2---:R-:W-:-:S13]  /*0110*/  ISETP.GE.U32.OR P0, PT, R24, UR7, P0 ;  /* 0x0000000718007c0c */ /* 0x004fda0008706470 */
[----:B------:R-:W-:Y:S05]  /*0120*/  @P0 EXIT ;  /* 0x000000000000094d */ /* 0x000fea0003800000 */
[----:B------:R-:W0:Y:S01]  /*0130*/  LDCU UR4, c[0x0][0x3a8] ;  /* 0x00007500ff0477ac */ /* 0x000e220008000800 */
[----:B------:R-:W1:Y:S01]  /*0140*/  LDC.64 R4, c[0x0][0x380] ;  /* 0x0000e000ff047b82 */ /* 0x000e620000000a00 */
[-C--:B------:R-:W-:Y:S01]  /*0150*/  IMAD R23, R23, R22.reuse, RZ ;  /* 0x0000001617177224 */ /* 0x080fe200078e02ff */
[----:B------:R-:W2:Y:S01]  /*0160*/  LDCU.64 UR8, c[0x0][0x358] ;  /* 0x00006b00ff0877ac */ /* 0x000ea20008000a00 */
[----:B------:R-:W-:Y:S01]  /*0170*/  IMAD R22, R26, R22, R25 ;  /* 0x000000161a167224 */ /* 0x000fe200078e0219 */
[----:B0-----:R-:W-:-:S06]  /*0180*/  UIADD3 UR4, UPT, UPT, UR4, 0x5, URZ ;  /* 0x0000000504047890 */ /* 0x001fcc000fffe0ff */
[----:B------:R-:W-:-:S04]  /*0190*/  IMAD R17, R24, UR4, RZ ;  /* 0x0000000418117c24 */ /* 0x000fc8000f8e02ff */
[----:B------:R-:W-:-:S04]  /*01a0*/  IMAD R2, R23, R17, R22 ;  /* 0x0000001117027224 */ /* 0x000fc800078e0216 */
[----:B-1----:R-:W-:-:S06]  /*01b0*/  IMAD.WIDE.U32 R4, R2, 0x4, R4 ;  /* 0x0000000402047825 */ /* 0x002fcc00078e0004 */
[----:B--2---:R-:W2:Y:S01]  /*01c0*/  LDG.E R4, desc[UR8][R4.64] ;  /* 0x0000000804047981 */ /* 0x004ea2000c1e1900 */
[----:B------:R-:W-:Y:S01]  /*01d0*/  BSSY.RECONVERGENT B0, `(.L_x_0) ;  /* 0x0000013000007945 */ /* 0x000fe20003800200 */
[----:B--2---:R-:W-:-:S05]  /*01e0*/  FMUL R0, R4, -1.4426950216293334961 ;  /* 0xbfb8aa3b04007820 */ /* 0x004fca0000400000 */
[----:B------:R-:W-:-:S13]  /*01f0*/  FSETP.GEU.AND P0, PT, R0, -126, PT ;  /* 0xc2fc00000000780b */ /* 0x000fda0003f0e000 */
[----:B------:R-:W-:-:S04]  /*0200*/  @!P0 FMUL R0, R0, 0.5 ;  /* 0x3f00000000008820 */ /* 0x000fc80000400000 */
[----:B------:R-:W0:Y:S02]  /*0210*/  MUFU.EX2 R3, R0 ;  /* 0x0000000000037308 */ /* 0x000e240000000800 */
[----:B0-----:R-:W-:-:S04]  /*0220*/  @!P0 FMUL R3, R3, R3 ;  /* 0x0000000303038220 */ /* 0x001fc80000400000 */
[----:B------:R-:W-:-:S05]  /*0230*/  FADD R12, R3, 1 ;  /* 0x3f800000030c7421 */ /* 0x000fca0000000000 */
[----:B------:R-:W-:-:S04]  /*0240*/  IADD3 R3, PT, PT, R12, 0x1800000, RZ ;  /* 0x018000000c037810 */ /* 0x000fc80007ffe0ff */
[----:B------:R-:W-:-:S04]  /*0250*/  LOP3.LUT R3, R3, 0x7f800000, RZ, 0xc0, !PT ;  /* 0x7f80000003037812 */ /* 0x000fc800078ec0ff */
[----:B------:R-:W-:-:S13]  /*0260*/  ISETP.GT.U32.AND P0, PT, R3, 0x1ffffff, PT ;  /* 0x01ffffff0300780c */ /* 0x000fda0003f04070 */
[----:B------:R-:W-:Y:S05]  /*0270*/  @P0 BRA `(.L_x_1) ;  /* 0x0000000000100947 */ /* 0x000fea0003800000 */
[----:B------:R-:W-:-:S07]  /*0280*/  MOV R6, 0x2a0 ;  /* 0x000002a000067802 */ /* 0x000fce0000000f00 */
[----:B------:R-:W-:Y:S05]  /*0290*/  CALL.REL.NOINC `($__internal_0_$__cuda_sm20_rcp_rn_f32_slowpath) ;  /* 0x0000005000447944 */ /* 0x000fea0003c00000 */
[----:B------:R-:W-:Y:S01]  /*02a0*/  MOV R0, R3 ;  /* 0x0000000300007202 */ /* 0x000fe20000000f00 */
[----:B------:R-:W-:Y:S06]  /*02b0*/  BRA `(.L_x_2) ;  /* 0x0000000000107947 */ /* 0x000fec0003800000 */
.L_x_1:
[----:B------:R-:W0:Y:S02]  /*02c0*/  MUFU.RCP R3, R12 ;  /* 0x0000000c00037308 */ /* 0x000e240000001000 */
[----:B0-----:R-:W-:-:S04]  /*02d0*/  FFMA R0, R12, R3, -1 ;  /* 0xbf8000000c007423 */ /* 0x001fc80000000003 */
[----:B------:R-:W-:-:S04]  /*02e0*/  FADD.FTZ R0, -R0, -RZ ;  /* 0x800000ff00007221 */ /* 0x000fc80000010100 */
[----:B------:R-:W-:-:S07]  /*02f0*/  FFMA R0, R3, R0, R3 ;  /* 0x0000000003007223 */ /* 0x000fce0000000003 */
.L_x_2:
[----:B------:R-:W-:Y:S05]  /*0300*/  BSYNC.RECONVERGENT B0 ;  /* 0x0000000000007941 */ /* 0x000fea0003800200 */
.L_x_0:
[----:B------:R-:W0:Y:S01]  /*0310*/  LDCU UR4, c[0x0][0x3a0] ;  /* 0x00007400ff0477ac */ /* 0x000e220008000800 */
[----:B------:R-:W-:Y:S01]  /*0320*/  I2FP.F32.U32 R3, R25 ;  /* 0x0000001900037245 */ /* 0x000fe20000201000 */
[----:B------:R-:W-:Y:S04]  /*0330*/  BSSY.RECONVERGENT B2, `(.L_x_3) ;  /* 0x0000012000027945 */ /* 0x000fe80003800200 */
[----:B------:R-:W-:Y:S01]  /*0340*/  FADD R3, R3, R0 ;  /* 0x0000000003037221 */ /* 0x000fe20000000000 */
[----:B0-----:R-:W-:Y:S01]  /*0350*/  I2FP.F32.U32 R5, UR4 ;  /* 0x0000000400057c45 */ /* 0x001fe20008201000 */
[----:B------:R-:W0:Y:S03]  /*0360*/  LDCU UR4, c[0x0][0x398] ;  /* 0x00007300ff0477ac */ /* 0x000e260008000800 */
[----:B------:R-:W1:Y:S01]  /*0370*/  MUFU.RCP R4, R5 ;  /* 0x0000000500047308 */ /* 0x000e620000001000 */
[----:B0-----:R-:W-:Y:S01]  /*0380*/  I2FP.F32.U32 R8, UR4 ;  /* 0x0000000400087c45 */ /* 0x001fe20008201000 */
[----:B-1----:R-:W-:-:S04]  /*0390*/  FFMA R7, -R5, R4, 1 ;  /* 0x3f80000005077423 */ /* 0x002fc80000000104 */
[----:B------:R-:W-:Y:S01]  /*03a0*/  FMUL R35, R3, R8 ;  /* 0x0000000803237220 */ /* 0x000fe20000400000 */
[----:B------:R-:W-:-:S03]  /*03b0*/  FFMA R4, R4, R7, R4 ;  /* 0x0000000704047223 */ /* 0x000fc60000000004 */
[----:B------:R-:W0:Y:S01]  /*03c0*/  FCHK P0, R35, R5 ;  /* 0x0000000523007302 */ /* 0x000e220000000000 */
[----:B------:R-:W-:-:S04]  /*03d0*/  FFMA R3, R35, R4, RZ ;  /* 0x0000000423037223 */ /* 0x000fc800000000ff */
[----:B------:R-:W-:-:S04]  /*03e0*/  FFMA R16, -R5, R3, R35 ;  /* 0x0000000305107223 */ /* 0x000fc80000000123 */
[----:B------:R-:W-:Y:S01]  /*03f0*/  FFMA R16, R4, R16, R3 ;  /* 0x0000001004107223 */ /* 0x000fe20000000003 */
[----:B0-----:R-:W-:Y:S06]  /*0400*/  @!P0 BRA `(.L_x_4) ;  /* 0x0000000000108947 */ /* 0x001fec0003800000 */
[----:B------:R-:W-:Y:S02]  /*0410*/  MOV R11, R5 ;  /* 0x00000005000b7202 */ /* 0x000fe40000000f00 */
[----:B------:R-:W-:-:S07]  /*0420*/  MOV R28, 0x440 ;  /* 0x00000440001c7802 */ /* 0x000fce0000000f00 */
[----:B------:R-:W-:Y:S05]  /*0430*/  CALL.REL.NOINC `($__internal_1_$__cuda_sm3x_div_rn_noftz_f32_slowpath) ;  /* 0x0000005000ac7944 */ /* 0x000fea0003c00000 */
[----:B------:R-:W-:-:S07]  /*0440*/  MOV R16, R0 ;  /* 0x0000000000107202 */ /* 0x000fce0000000f00 */
.L_x_4:
[----:B------:R-:W-:Y:S05]  /*0450*/  BSYNC.RECONVERGENT B2 ;  /* 0x0000000000027941 */ /* 0x000fea0003800200 */
.L_x_3:
[----:B------:R-:W0:Y:S01]  /*0460*/  LDC.64 R6, c[0x0][0x380] ;  /* 0x0000e000ff067b82 */ /* 0x000e220000000a00 */
[----:B------:R-:W-:-:S05]  /*0470*/  IADD3 R2, PT, PT, R23, R2, RZ ;  /* 0x0000000217027210 */ /* 0x000fca0007ffe0ff */
[----:B0-----:R-:W-:-:S06]  /*0480*/  IMAD.WIDE.U32 R6, R2, 0x4, R6 ;  /* 0x0000000402067825 */ /* 0x001fcc00078e0006 */
[----:B------:R-:W2:Y:S01]  /*0490*/  LDG.E R6, desc[UR8][R6.64] ;  /* 0x0000000806067981 */ /* 0x000ea2000c1e1900 */
        /* <DEDUP_REMOVED lines=13> */
[----:B------:R-:W-:Y:S01]  /*0570*/  IMAD.MOV.U32 R0, RZ, RZ, R3 ;  /* 0x000000ffff007224 */ /* 0x000fe200078e0003 */
[----:B------:R-:W-:Y:S06]  /*0580*/  BRA `(.L_x_7) ;  /* 0x0000000000107947 */ /* 0x000fec0003800000 */
.L_x_6:
[----:B------:R-:W0:Y:S02]  /*0590*/  MUFU.RCP R3, R12 ;  /* 0x0000000c00037308 */ /* 0x000e240000001000 */
[----:B0-----:R-:W-:-:S04]  /*05a0*/  FFMA R0, R12, R3, -1 ;  /* 0xbf8000000c007423 */ /* 0x001fc80000000003 */
[----:B------:R-:W-:-:S04]  /*05b0*/  FADD.FTZ R0, -R0, -RZ ;  /* 0x800000ff00007221 */ /* 0x000fc80000010100 */
[----:B------:R-:W-:-:S07]  /*05c0*/  FFMA R0, R3, R0, R3 ;  /* 0x0000000003007223 */ /* 0x000fce0000000003 */
.L_x_7:
[----:B------:R-:W-:Y:S05]  /*05d0*/  BSYNC.RECONVERGENT B0 ;  /* 0x0000000000007941 */ /* 0x000fea0003800200 */
.L_x_5:
        /* <DEDUP_REMOVED lines=20> */
.L_x_9:
[----:B------:R-:W-:Y:S05]  /*0720*/  BSYNC.RECONVERGENT B2 ;  /* 0x0000000000027941 */ /* 0x000fea0003800200 */
.L_x_8:
[----:B------:R-:W0:Y:S01]  /*0730*/  LDC.64 R10, c[0x0][0x380] ;  /* 0x0000e000ff0a7b82 */ /* 0x000e220000000a00 */
[----:B------:R-:W-:-:S07]  /*0740*/  IADD3 R2, PT, PT, R23, R2, RZ ;  /* 0x0000000217027210 */ /* 0x000fce0007ffe0ff */
[----:B------:R-:W1:Y:S01]  /*0750*/  LDC.64 R6, c[0x0][0x3b8] ;  /* 0x0000ee00ff067b82 */ /* 0x000e620000000a00 */
[----:B0-----:R-:W-:-:S06]  /*0760*/  IMAD.WIDE.U32 R10, R2, 0x4, R10 ;  /* 0x00000004020a7825 */ /* 0x001fcc00078e000a */
[----:B------:R0:W2:Y:S01]  /*0770*/  LDG.E R10, desc[UR8][R10.64] ;  /* 0x000000080a0a7981 */ /* 0x0000a2000c1e1900 */
[----:B------:R-:W-:-:S05]  /*0780*/  SHF.L.U32 R9, R24, 0x1, RZ ;  /* 0x0000000118097819 */ /* 0x000fca00000006ff */
[----:B-1----:R-:W-:-:S05]  /*0790*/  IMAD.WIDE.U32 R6, R9, 0x4, R6 ;  /* 0x0000000409067825 */ /* 0x002fca00078e0006 */
[----:B------:R-:W3:Y:S01]  /*07a0*/  LDG.E R12, desc[UR8][R6.64] ;  /* 0x00000008060c7981 */ /* 0x000ee2000c1e1900 */
[----:B------:R-:W0:Y:S01]  /*07b0*/  MUFU.RCP R14, R5 ;  /* 0x00000005000e7308 */ /* 0x000e220000001000 */
[----:B------:R-:W-:Y:S01]  /*07c0*/  BSSY.RECONVERGENT B2, `(.L_x_10) ;  /* 0x0000013000027945 */ /* 0x000fe20003800200 */
[----:B0-----:R-:W-:-:S04]  /*07d0*/  FFMA R11, -R5, R14, 1 ;  /* 0x3f800000050b7423 */ /* 0x001fc8000000010e */
[----:B------:R-:W-:Y:S01]  /*07e0*/  FFMA R14, R14, R11, R14 ;  /* 0x0000000b0e0e7223 */ /* 0x000fe2000000000e */
[----:B--2---:R-:W-:-:S05]  /*07f0*/  FMUL R0, R10, 1.4426950216293334961 ;  /* 0x3fb8aa3b0a007820 */ /* 0x004fca0000400000 */
[----:B------:R-:W-:-:S13]  /*0800*/  FSETP.GEU.AND P0, PT, R0, -126, PT ;  /* 0xc2fc00000000780b */ /* 0x000fda0003f0e000 */
[----:B------:R-:W-:-:S04]  /*0810*/  @!P0 FMUL R0, R0, 0.5 ;  /* 0x3f00000000008820 */ /* 0x000fc80000400000 */
[----:B------:R-:W0:Y:S02]  /*0820*/  MUFU.EX2 R9, R0 ;  /* 0x0000000000097308 */ /* 0x000e240000000800 */
[----:B0-----:R-:W-:-:S04]  /*0830*/  @!P0 FMUL R9, R9, R9 ;  /* 0x0000000909098220 */ /* 0x001fc80000400000 */
[----:B---3--:R-:W-:-:S04]  /*0840*/  FMUL R9, R9, R12 ;  /* 0x0000000c09097220 */ /* 0x008fc80000400000 */
[----:B------:R-:W-:-:S04]  /*0850*/  FMUL R35, R8, R9 ;  /* 0x0000000908237220 */ /* 0x000fc80000400000 */
        /* <DEDUP_REMOVED lines=9> */
.L_x_11:
[----:B------:R-:W-:Y:S05]  /*08f0*/  BSYNC.RECONVERGENT B2 ;  /* 0x0000000000027941 */ /* 0x000fea0003800200 */
.L_x_10:
[----:B------:R-:W0:Y:S01]  /*0900*/  LDC.64 R8, c[0x0][0x380] ;  /* 0x0000e000ff087b82 */ /* 0x000e220000000a00 */
[----:B------:R-:W-:Y:S01]  /*0910*/  IMAD.IADD R2, R23, 0x1, R2 ;  /* 0x0000000117027824 */ /* 0x000fe200078e0202 */
[----:B------:R-:W2:Y:S03]  /*0920*/  LDG.E R6, desc[UR8][R6.64+0x4] ;  /* 0x0000040806067981 */ /* 0x000ea6000c1e1900 */
[----:B0-----:R-:W-:-:S06]  /*0930*/  IMAD.WIDE.U32 R8, R2, 0x4, R8 ;  /* 0x0000000402087825 */ /* 0x001fcc00078e0008 */
[----:B------:R-:W3:Y:S01]  /*0940*/  LDG.E R8, desc[UR8][R8.64] ;  /* 0x0000000808087981 */ /* 0x000ee2000c1e1900 */
[----:B------:R-:W0:Y:S01]  /*0950*/  MUFU.RCP R10, R3 ;  /* 0x00000003000a7308 */ /* 0x000e220000001000 */
[----:B------:R-:W-:Y:S01]  /*0960*/  BSSY.RECONVERGENT B2, `(.L_x_12) ;  /* 0x0000014000027945 */ /* 0x000fe20003800200 */
[----:B0-----:R-:W-:-:S04]  /*0970*/  FFMA R13, -R3, R10, 1 ;  /* 0x3f800000030d7423 */ /* 0x001fc8000000010a */
[----:B------:R-:W-:Y:S01]  /*0980*/  FFMA R13, R10, R13, R10 ;  /* 0x0000000d0a0d7223 */ /* 0x000fe2000000000a */
[----:B---3--:R-:W-:-:S05]  /*0990*/  FMUL R0, R8, 1.4426950216293334961 ;  /* 0x3fb8aa3b08007820 */ /* 0x008fca0000400000 */
[----:B------:R-:W-:-:S13]  /*09a0*/  FSETP.GEU.AND P0, PT, R0, -126, PT ;  /* 0xc2fc00000000780b */ /* 0x000fda0003f0e000 */
[----:B------:R-:W-:-:S04]  /*09b0*/  @!P0 FMUL R0, R0, 0.5 ;  /* 0x3f00000000008820 */ /* 0x000fc80000400000 */
[----:B------:R-:W0:Y:S02]  /*09c0*/  MUFU.EX2 R5, R0 ;  /* 0x0000000000057308 */ /* 0x000e240000000800 */
[----:B0-----:R-:W-:-:S04]  /*09d0*/  @!P0 FMUL R5, R5, R5 ;  /* 0x0000000505058220 */ /* 0x001fc80000400000 */
[----:B--2---:R-:W-:-:S04]  /*09e0*/  FMUL R5, R5, R6 ;  /* 0x0000000605057220 */ /* 0x004fc80000400000 */
[----:B------:R-:W-:-:S04]  /*09f0*/  FMUL R4, R4, R5 ;  /* 0x0000000504047220 */ /* 0x000fc80000400000 */
[----:B------:R-:W0:Y:S01]  /*0a00*/  FCHK P0, R4, R3 ;  /* 0x0000000304007302 */ /* 0x000e220000000000 */
[----:B------:R-:W-:-:S04]  /*0a10*/  FFMA R6, R13, R4, RZ ;  /* 0x000000040d067223 */ /* 0x000fc800000000ff */
[----:B------:R-:W-:-:S04]  /*0a20*/  FFMA R5, -R3, R6, R4 ;  /* 0x0000000603057223 */ /* 0x000fc80000000104 */
[----:B------:R-:W-:Y:S01]  /*0a30*/  FFMA R13, R13, R5, R6 ;  /* 0x000000050d0d7223 */ /* 0x000fe20000000006 */
[----:B0-----:R-:W-:Y:S06]  /*0a40*/  @!P0 BRA `(.L_x_13) ;  /* 0x0000000000148947 */ /* 0x001fec0003800000 */
[----:B------:R-:W-:Y:S02]  /*0a50*/  MOV R35, R4 ;  /* 0x0000000400237202 */ /* 0x000fe40000000f00 */
[----:B------:R-:W-:Y:S02]  /*0a60*/  MOV R11, R3 ;  /* 0x00000003000b7202 */ /* 0x000fe40000000f00 */
[----:B------:R-:W-:-:S07]  /*0a70*/  MOV R28, 0xa90 ;  /* 0x00000a90001c7802 */ /* 0x000fce0000000f00 */
[----:B------:R-:W-:Y:S05]  /*0a80*/  CALL.REL.NOINC `($__internal_1_$__cuda_sm3x_div_rn_noftz_f32_slowpath) ;  /* 0x0000004c00187944 */ /* 0x000fea0003c00000 */
[----:B------:R-:W-:-:S07]  /*0a90*/  MOV R13, R0 ;  /* 0x00000000000d7202 */ /* 0x000fce0000000f00 */
.L_x_13:
[----:B------:R-:W-:Y:S05]  /*0aa0*/  BSYNC.RECONVERGENT B2 ;  /* 0x0000000000027941 */ /* 0x000fea0003800200 */
.L_x_12:
[----:B------:R-:W0:Y:S01]  /*0ab0*/  LDC.64 R4, c[0x0][0x380] ;  /* 0x0000e000ff047b82 */ /* 0x000e220000000a00 */
[----:B------:R-:W-:Y:S01]  /*0ac0*/  IADD3 R3, PT, PT, R23, R2, RZ ;  /* 0x0000000217037210 */ /* 0x000fe20007ffe0ff */
[----:B------:R-:W1:Y:S04]  /*0ad0*/  LDCU UR5, c[0x0][0x3a8] ;  /* 0x00007500ff0577ac */ /* 0x000e680008000800 */
[----:B0-----:R-:W-:-:S06]  /*0ae0*/  IMAD.WIDE.U32 R2, R3, 0x4, R4 ;  /* 0x0000000403027825 */ /* 0x001fcc00078e0004 */
[----:B------:R-:W2:Y:S01]  /*0af0*/  LDG.E R2, desc[UR8][R2.64] ;  /* 0x0000000802027981 */ /* 0x000ea2000c1e1900 */
[----:B-1----:R-:W-:Y:S01]  /*0b00*/  UISETP.NE.AND UP0, UPT, UR5, URZ, UPT ;  /* 0x000000ff0500728c */ /* 0x002fe2000bf05270 */
[----:B------:R-:W-:Y:S01]  /*0b10*/  MOV R0, 0xff800000 ;  /* 0xff80000000007802 */ /* 0x000fe20000000f00 */
[----:B--2---:R-:W-:-:S05]  /*0b20*/  FMUL R6, R2, -1.4426950216293334961 ;  /* 0xbfb8aa3b02067820 */ /* 0x004fca0000400000 */
[----:B------:R-:W-:-:S13]  /*0b30*/  FSETP.GEU.AND P0, PT, R6, -126, PT ;  /* 0xc2fc00000600780b */ /* 0x000fda0003f0e000 */
[----:B------:R-:W-:-:S04]  /*0b40*/  @!P0 FMUL R6, R6, 0.5 ;  /* 0x3f00000006068820 */ /* 0x000fc80000400000 */
[----:B------:R-:W0:Y:S02]  /*0b50*/  MUFU.EX2 R12, R6 ;  /* 0x00000006000c7308 */ /* 0x000e240000000800 */
[----:B0-----:R-:W-:-:S04]  /*0b60*/  @!P0 FMUL R12, R12, R12 ;  /* 0x0000000c0c0c8220 */ /* 0x001fc80000400000 */
[----:B------:R-:W-:Y:S01]  /*0b70*/  FADD R12, R12, 1 ;  /* 0x3f8000000c0c7421 */ /* 0x000fe20000000000 */
[----:B------:R-:W-:Y:S06]  /*0b80*/  BRA.U !UP0, `(.L_x_14) ;  /* 0x0000001108807547 */ /* 0x000fec000b800000 */
[----:B------:R-:W-:Y:S01]  /*0b90*/  UISETP.GE.U32.AND UP1, UPT, UR5, 0x10, UPT ;  /* 0x000000100500788c */ /* 0x000fe2000bf26070 */
[----:B------:R-:W-:Y:S02]  /*0ba0*/  HFMA2 R21, -RZ, RZ, 0, 0 ;  /* 0x00000000ff157431 */ /* 0x000fe400000001ff */
[----:B------:R-:W-:-:S06]  /*0bb0*/  IMAD.MOV.U32 R0, RZ, RZ, -0x800000 ;  /* 0xff800000ff007424 */ /* 0x000fcc00078e00ff */
[----:B------:R-:W-:Y:S05]  /*0bc0*/  BRA.U !UP1, `(.L_x_15) ;  /* 0x0000000909a07547 */ /* 0x000fea000b800000 */
[----:B------:R-:W0:Y:S01]  /*0bd0*/  LDCU.64 UR10, c[0x0][0x3a0] ;  /* 0x00007400ff0a77ac */ /* 0x000e220008000a00 */
[C---:B------:R-:W-:Y:S01]  /*0be0*/  IADD3 R7, PT, PT, R17.reuse, 0x6, RZ ;  /* 0x0000000611077810 */ /* 0x040fe20007ffe0ff */
[C---:B------:R-:W-:Y:S01]  /*0bf0*/  VIADD R8, R17.reuse, 0xc ;  /* 0x0000000c11087836 */ /* 0x040fe20000000000 */
[C---:B------:R-:W-:Y:S01]  /*0c00*/  IADD3 R21, PT, PT, R17.reuse, 0x8, RZ ;  /* 0x0000000811157810 */ /* 0x040fe20007ffe0ff */
[C---:B------:R-:W-:Y:S01]  /*0c10*/  VIADD R19, R17.reuse, 0x13 ;  /* 0x0000001311137836 */ /* 0x040fe20000000000 */
[C---:B------:R-:W-:Y:S01]  /*0c20*/  IADD3 R27, PT, PT, R17.reuse, 0x9, RZ ;  /* 0x00000009111b7810 */ /* 0x040fe20007ffe0ff */
[----:B------:R-:W-:Y:S01]  /*0c30*/  ULOP3.LUT UR4, UR5, 0xfffffff0, URZ, 0xc0, !UPT ;  /* 0xfffffff005047892 */ /* 0x000fe2000f8ec0ff */
[C---:B------:R-:W-:Y:S02]  /*0c40*/  IADD3 R0, PT, PT, R17.reuse, 0xb, RZ ;  /* 0x0000000b11007810 */ /* 0x040fe40007ffe0ff */
[C---:B------:R-:W-:Y:S01]  /*0c50*/  IADD3 R11, PT, PT, R17.reuse, 0x14, RZ ;  /* 0x00000014110b7810 */ /* 0x040fe20007ffe0ff */
[----:B------:R-:W-:Y:S01]  /*0c60*/  UIADD3 UR6, UPT, UPT, -UR4, URZ, URZ ;  /* 0x000000ff04067290 */ /* 0x000fe2000fffe1ff */
[----:B------:R-:W-:-:S02]  /*0c70*/  IADD3 R9, PT, PT, R17, 0x7, RZ ;  /* 0x0000000711097810 */ /* 0x000fc40007ffe0ff */
[C---:B------:R-:W-:Y:S02]  /*0c80*/  IADD3 R37, PT, PT, R17.reuse, 0xa, RZ ;  /* 0x0000000a11257810 */ /* 0x040fe40007ffe0ff */
[C---:B------:R-:W-:Y:S02]  /*0c90*/  IADD3 R28, PT, PT, R17.reuse, 0xd, RZ ;  /* 0x0000000d111c7810 */ /* 0x040fe40007ffe0ff */
[----:B------:R-:W-:Y:S01]  /*0ca0*/  IADD3 R18, PT, PT, R17, 0xe, RZ ;  /* 0x0000000e11127810 */ /* 0x000fe20007ffe0ff */
[--C-:B0-----:R-:W-:Y:S01]  /*0cb0*/  IMAD R2, R7, UR11, R26.reuse ;  /* 0x0000000b07027c24 */ /* 0x101fe2000f8e021a */
[----:B------:R-:W-:Y:S01]  /*0cc0*/  IADD3 R35, PT, PT, R17, 0xf, RZ ;  /* 0x0000000f11237810 */ /* 0x000fe20007ffe0ff */
[--C-:B------:R-:W-:Y:S01]  /*0cd0*/  IMAD R6, R21, UR11, R26.reuse ;  /* 0x0000000b15067c24 */ /* 0x100fe2000f8e021a */
[----:B------:R-:W-:Y:S01]  /*0ce0*/  IADD3 R33, PT, PT, R17, 0x10, RZ ;  /* 0x0000001011217810 */ /* 0x000fe20007ffe0ff */
[--C-:B------:R-:W-:Y:S01]  /*0cf0*/  IMAD R7, R27, UR11, R26.reuse ;  /* 0x0000000b1b077c24 */ /* 0x100fe2000f8e021a */
[C---:B------:R-:W-:Y:S01]  /*0d00*/  IADD3 R31, PT, PT, R17.reuse, 0x11, RZ ;  /* 0x00000011111f7810 */ /* 0x040fe20007ffe0ff */
[--C-:B------:R-:W-:Y:S01]  /*0d10*/  IMAD R21, R0, UR11, R26.reuse ;  /* 0x0000000b00157c24 */ /* 0x100fe2000f8e021a */
[C---:B------:R-:W-:Y:S01]  /*0d20*/  IADD3 R29, PT, PT, R17.reuse, 0x12, RZ ;  /* 0x00000012111d7810 */ /* 0x040fe20007ffe0ff */
[--C-:B------:R-:W-:Y:S01]  /*0d30*/  IMAD R27, R8, UR11, R26.reuse ;  /* 0x0000000b081b7c24 */ /* 0x100fe2000f8e021a */
[----:B------:R-:W-:Y:S01]  /*0d40*/  IADD3 R3, PT, PT, R17, 0x5, RZ ;  /* 0x0000000511037810 */ /* 0x000fe20007ffe0ff */
[----:B------:R-:W-:-:S02]  /*0d50*/  IMAD R0, R11, UR11, R26 ;  /* 0x0000000b0b007c24 */ /* 0x000fc4000f8e021a */
[--C-:B------:R-:W-:Y:S02]  /*0d60*/  IMAD R9, R9, UR11, R26.reuse ;  /* 0x0000000b09097c24 */ /* 0x100fe4000f8e021a */
[--C-:B------:R-:W-:Y:S02]  /*0d70*/  IMAD R20, R37, UR11, R26.reuse ;  /* 0x0000000b25147c24 */ /* 0x100fe4000f8e021a */
[--C-:B------:R-:W-:Y:S02]  /*0d80*/  IMAD R28, R28, UR11, R26.reuse ;  /* 0x0000000b1c1c7c24 */ /* 0x100fe4000f8e021a */
[--C-:B------:R-:W-:Y:S02]  /*0d90*/  IMAD R18, R18, UR11, R26.reuse ;  /* 0x0000000b12127c24 */ /* 0x100fe4000f8e021a */
[--C-:B------:R-:W-:Y:S02]  /*0da0*/  IMAD R30, R35, UR11, R26.reuse ;  /* 0x0000000b231e7c24 */ /* 0x100fe4000f8e021a */
[----:B------:R-:W-:-:S02]  /*0db0*/  IMAD R10, R33, UR11, R26 ;  /* 0x0000000b210a7c24 */ /* 0x000fc4000f8e021a */
[--C-:B------:R-:W-:Y:S02]  /*0dc0*/  IMAD R32, R31, UR11, R26.reuse ;  /* 0x0000000b1f207c24 */ /* 0x100fe4000f8e021a */
[--C-:B------:R-:W-:Y:S02]  /*0dd0*/  IMAD R8, R29, UR11, R26.reuse ;  /* 0x0000000b1d087c24 */ /* 0x100fe4000f8e021a */
[--C-:B------:R-:W-:Y:S02]  /*0de0*/  IMAD R34, R19, UR11, R26.reuse ;  /* 0x0000000b13227c24 */ /* 0x100fe4000f8e021a */
[----:B------:R-:W-:Y:S02]  /*0df0*/  IMAD R36, R3, UR11, R26 ;  /* 0x0000000b03247c24 */ /* 0x000fe4000f8e021a */
[--C-:B------:R-:W-:Y:S01]  /*0e00*/  IMAD R35, R0, UR10, R25.reuse ;  /* 0x0000000a00237c24 */ /* 0x100fe2000f8e0219 */
[----:B------:R-:W-:Y:S01]  /*0e10*/  MOV R0, 0xff800000 ;  /* 0xff80000000007802 */ /* 0x000fe20000000f00 */
        /* <DEDUP_REMOVED lines=14> */
[----:B------:R-:W-:-:S07]  /*0f00*/  IMAD R36, R36, UR10, R25 ;  /* 0x0000000a24247c24 */ /* 0x000fce000f8e0219 */
.L_x_16:
[----:B------:R-:W-:-:S06]  /*0f10*/  IMAD.WIDE.U32 R8, R36, 0x4, R4 ;  /* 0x0000000424087825 */ /* 0x000fcc00078e0004 */
[----:B------:R-:W2:Y:S01]  /*0f20*/  LDG.E R8, desc[UR8][R8.64] ;  /* 0x0000000808087981 */ /* 0x000ea2000c1e1900 */
[----:B------:R-:W-:-:S06]  /*0f30*/  IMAD.WIDE.U32 R10, R2, 0x4, R4 ;  /* 0x00000004020a7825 */ /* 0x000fcc00078e0004 */
[----:B------:R-:W3:Y:S01]  /*0f40*/  LDG.E R10, desc[UR8][R10.64] ;  /* 0x000000080a0a7981 */ /* 0x000ee2000c1e1900 */
[----:B------:R-:W-:-:S05]  /*0f50*/  IMAD.WIDE.U32 R18, R3, 0x4, R4 ;  /* 0x0000000403127825 */ /* 0x000fca00078e0004 */
[----:B------:R-:W4:Y:S01]  /*0f60*/  LDG.E R37, desc[UR8][R18.64] ;  /* 0x0000000812257981 */ /* 0x000f22000c1e1900 */
[----:B--2---:R-:W0:Y:S02]  /*0f70*/  F2I.TRUNC.NTZ R8, R8 ;  /* 0x0000000800087305 */ /* 0x004e24000020f100 */
[----:B0-----:R-:W-:-:S04]  /*0f80*/  I2FP.F32.S32 R9, R8 ;  /* 0x0000000800097245 */ /* 0x001fc80000201400 */
[----:B------:R-:W-:-:S04]  /*0f90*/  FSETP.GEU.AND P0, PT, R0, R9, PT ;  /* 0x000000090000720b */ /* 0x000fc80003f0e000 */
[----:B------:R-:W-:Y:S01]  /*0fa0*/  FSEL R0, R9, R0, !P0 ;  /* 0x0000000009007208 */ /* 0x000fe20004000000 */
[----:B------:R-:W-:-:S06]  /*0fb0*/  IMAD.WIDE.U32 R8, R6, 0x4, R4 ;  /* 0x0000000406087825 */ /* 0x000fcc00078e0004 */
[----:B------:R0:W2:Y:S01]  /*0fc0*/  LDG.E R8, desc[UR8][R8.64] ;  /* 0x0000000808087981 */ /* 0x0000a2000c1e1900 */
[----:B---3--:R-:W0:Y:S08]  /*0fd0*/  F2I.TRUNC.NTZ R10, R10 ;  /* 0x0000000a000a7305 */ /* 0x008e30000020f100 */
[----:B----4-:R-:W1:Y:S01]  /*0fe0*/  F2I.TRUNC.NTZ R37, R37 ;  /* 0x0000002500257305 */ /* 0x010e62000020f100 */
[----:B0-----:R-:W-:-:S04]  /*0ff0*/  I2FP.F32.S32 R9, R10 ;  /* 0x0000000a00097245 */ /* 0x001fc80000201400 */
[----:B------:R-:W-:Y:S01]  /*1000*/  FSETP.GEU.AND P0, PT, R0, R9, PT ;  /* 0x000000090000720b */ /* 0x000fe20003f0e000 */
[----:B------:R-:W-:-:S03]  /*1010*/  IMAD.WIDE.U32 R18, R7, 0x4, R4 ;  /* 0x0000000407127825 */ /* 0x000fc600078e0004 */
[----:B------:R-:W-:Y:S02]  /*1020*/  FSEL R11, R9, R0, !P0 ;  /* 0x00000000090b7208 */ /* 0x000fe40004000000 */
[----:B-1----:R-:W-:Y:S01]  /*1030*/  I2FP.F32.S32 R10, R37 ;  /* 0x00000025000a7245 */ /* 0x002fe20000201400 */
[----:B------:R-:W3:Y:S03]  /*1040*/  LDG.E R0, desc[UR8][R18.64] ;  /* 0x0000000812007981 */ /* 0x000ee6000c1e1900 */
[----:B------:R-:W-:-:S04]  /*1050*/  FSETP.GEU.AND P0, PT, R11, R10, PT ;  /* 0x0000000a0b00720b */ /* 0x000fc80003f0e000 */
[----:B------:R-:W-:Y:S01]  /*1060*/  FSEL R9, R10, R11, !P0 ;  /* 0x0000000b0a097208 */ /* 0x000fe20004000000 */
[----:B------:R-:W-:-:S05]  /*1070*/  IMAD.WIDE.U32 R10, R20, 0x4, R4 ;  /* 0x00000004140a7825 */ /* 0x000fca00078e0004 */
[----:B------:R0:W4:Y:S01]  /*1080*/  LDG.E R37, desc[UR8][R10.64] ;  /* 0x000000080a257981 */ /* 0x000122000c1e1900 */
[----:B--2---:R-:W1:Y:S02]  /*1090*/  F2I.TRUNC.NTZ R8, R8 ;  /* 0x0000000800087305 */ /* 0x004e64000020f100 */
[----:B-1----:R-:W-:-:S04]  /*10a0*/  I2FP.F32.S32 R8, R8 ;  /* 0x0000000800087245 */ /* 0x002fc80000201400 */
[----:B------:R-:W-:-:S04]  /*10b0*/  FSETP.GEU.AND P0, PT, R9, R8, PT ;  /* 0x000000080900720b */ /* 0x000fc80003f0e000 */
[----:B0-----:R-:W-:Y:S01]  /*10c0*/  FSEL R10, R8, R9, !P0 ;  /* 0x00000009080a7208 */ /* 0x001fe20004000000 */
[----:B------:R-:W-:-:S06]  /*10d0*/  IMAD.WIDE.U32 R8, R21, 0x4, R4 ;  /* 0x0000000415087825 */ /* 0x000fcc00078e0004 */
[----:B------:R0:W2:Y:S01]  /*10e0*/  LDG.E R9, desc[UR8][R8.64] ;  /* 0x0000000808097981 */ /* 0x0000a2000c1e1900 */
[----:B---3--:R-:W1:Y:S08]  /*10f0*/  F2I.TRUNC.NTZ R0, R0 ;  /* 0x0000000000007305 */ /* 0x008e70000020f100 */
[----:B----4-:R-:W3:Y:S01]  /*1100*/  F2I.TRUNC.NTZ R37, R37 ;  /* 0x0000002500257305 */ /* 0x010ee2000020f100 */
[----:B-1----:R-:W-:-:S04]  /*1110*/  I2FP.F32.S32 R19, R0 ;  /* 0x0000000000137245 */ /* 0x002fc80000201400 */
[----:B------:R-:W-:-:S04]  /*1120*/  FSETP.GEU.AND P0, PT, R10, R19, PT ;  /* 0x000000130a00720b */ /* 0x000fc80003f0e000 */
[----:B------:R-:W-:Y:S01]  /*1130*/  FSEL R10, R19, R10, !P0 ;  /* 0x0000000a130a7208 */ /* 0x000fe20004000000 */
[----:B------:R-:W-:Y:S01]  /*1140*/  IMAD.WIDE.U32 R18, R27, 0x4, R4 ;  /* 0x000000041b127825 */ /* 0x000fe200078e0004 */
[----:B---3--:R-:W-:-:S04]  /*1150*/  I2FP.F32.S32 R11, R37 ;  /* 0x00000025000b7245 */ /* 0x008fc80000201400 */
[----:B------:R-:W-:Y:S01]  /*1160*/  FSETP.GEU.AND P0, PT, R10, R11, PT ;  /* 0x0000000b0a00720b */ /* 0x000fe20003f0e000 */
[----:B------:R-:W3:Y:S03]  /*1170*/  LDG.E R18, desc[UR8][R18.64] ;  /* 0x0000000812127981 */ /* 0x000ee6000c1e1900 */
[----:B0-----:R-:W-:Y:S01]  /*1180*/  FSEL R8, R11, R10, !P0 ;  /* 0x0000000a0b087208 */ /* 0x001fe20004000000 */
        /* <DEDUP_REMOVED lines=8> */
[----:B---3--:R-:W1:Y:S08]  /*1210*/  F2I.TRUNC.NTZ R18, R18 ;  /* 0x0000001200127305 */ /* 0x008e70000020f100 */
[----:B----4-:R-:W3:Y:S01]  /*1220*/  F2I.TRUNC.NTZ R37, R37 ;  /* 0x0000002500257305 */ /* 0x010ee2000020f100 */
[----:B-1----:R-:W-:-:S04]  /*1230*/  I2FP.F32.S32 R19, R18 ;  /* 0x0000001200137245 */ /* 0x002fc80000201400 */
[----:B------:R-:W-:-:S04]  /*1240*/  FSETP.GEU.AND P0, PT, R0, R19, PT ;  /* 0x000000130000720b */ /* 0x000fc80003f0e000 */
[----:B0-----:R-:W-:Y:S01]  /*1250*/  FSEL R9, R19, R0, !P0 ;  /* 0x0000000013097208 */ /* 0x001fe20004000000 */
[----:B------:R-:W-:Y:S01]  /*1260*/  IMAD.WIDE.U32 R18, R30, 0x4, R4 ;  /* 0x000000041e127825 */ /* 0x000fe200078e0004 */
[----:B---3--:R-:W-:-:S04]  /*1270*/  I2FP.F32.S32 R10, R37 ;  /* 0x00000025000a7245 */ /* 0x008fc80000201400 */
[----:B------:R-:W-:Y:S01]  /*1280*/  FSETP.GEU.AND P0, PT, R9, R10, PT ;  /* 0x0000000a0900720b */ /* 0x000fe20003f0e000 */
[----:B------:R-:W3:Y:S03]  /*1290*/  LDG.E R0, desc[UR8][R18.64] ;  /* 0x0000000812007981 */ /* 0x000ee6000c1e1900 */
[----:B------:R-:W-:Y:S01]  /*12a0*/  FSEL R9, R10, R9, !P0 ;  /* 0x000000090a097208 */ /* 0x000fe20004000000 */
[----:B------:R-:W-:-:S06]  /*12b0*/  IMAD.WIDE.U32 R10, R31, 0x4, R4 ;  /* 0x000000041f0a7825 */ /* 0x000fcc00078e0004 */
[----:B------:R-:W4:Y:S01]  /*12c0*/  LDG.E R10, desc[UR8][R10.64] ;  /* 0x000000080a0a7981 */ /* 0x000f22000c1e1900 */
[----:B--2---:R-:W0:Y:S02]  /*12d0*/  F2I.TRUNC.NTZ R8, R8 ;  /* 0x0000000800087305 */ /* 0x004e24000020f100 */
[----:B0-----:R-:W-:-:S04]  /*12e0*/  I2FP.F32.S32 R37, R8 ;  /* 0x0000000800257245 */ /* 0x001fc80000201400 */
[----:B------:R-:W-:-:S04]  /*12f0*/  FSETP.GEU.AND P0, PT, R9, R37, PT ;  /* 0x000000250900720b */ /* 0x000fc80003f0e000 */
[----:B------:R-:W-:Y:S01]  /*1300*/  FSEL R37, R37, R9, !P0 ;  /* 0x0000000925257208 */ /* 0x000fe20004000000 */
[----:B------:R-:W-:-:S06]  /*1310*/  IMAD.WIDE.U32 R8, R32, 0x4, R4 ;  /* 0x0000000420087825 */ /* 0x000fcc00078e0004 */
[----:B------:R-:W2:Y:S01]  /*1320*/  LDG.E R8, desc[UR8][R8.64] ;  /* 0x0000000808087981 */ /* 0x000ea2000c1e1900 */
[----:B---3--:R-:W0:Y:S08]  /*1330*/  F2I.TRUNC.NTZ R0, R0 ;  /* 0x0000000000007305 */ /* 0x008e30000020f100 */
[----:B----4-:R-:W1:Y:S01]  /*1340*/  F2I.TRUNC.NTZ R19, R10 ;  /* 0x0000000a00137305 */ /* 0x010e62000020f100 */
[----:B0-----:R-:W-:-:S04]  /*1350*/  I2FP.F32.S32 R18, R0 ;  /* 0x0000000000127245 */ /* 0x001fc80000201400 */
[----:B------:R-:W-:-:S04]  /*1360*/  FSETP.GEU.AND P0, PT, R37, R18, PT ;  /* 0x000000122500720b */ /* 0x000fc80003f0e000 */
[----:B------:R-:W-:Y:S02]  /*1370*/  FSEL R37, R18, R37, !P0 ;  /* 0x0000002512257208 */ /* 0x000fe40004000000 */
[----:B-1----:R-:W-:-:S04]  /*1380*/  I2FP.F32.S32 R18, R19 ;  /* 0x0000001300127245 */ /* 0x002fc80000201400 */
[----:B------:R-:W-:-:S04]  /*1390*/  FSETP.GEU.AND P0, PT, R37, R18, PT ;  /* 0x000000122500720b */ /* 0x000fc80003f0e000 */
[----:B------:R-:W-:Y:S01]  /*13a0*/  FSEL R37, R18, R37, !P0 ;  /* 0x0000002512257208 */ /* 0x000fe20004000000 */
[----:B------:R-:W-:-:S06]  /*13b0*/  IMAD.WIDE.U32 R18, R33, 0x4, R4 ;  /* 0x0000000421127825 */ /* 0x000fcc00078e0004 */
[----:B------:R-:W3:Y:S01]  /*13c0*/  LDG.E R18, desc[UR8][R18.64] ;  /* 0x0000000812127981 */ /* 0x000ee2000c1e1900 */
[----:B--2---:R-:W0:Y:S02]  /*13d0*/  F2I.TRUNC.NTZ R11, R8 ;  /* 0x00000008000b7305 */ /* 0x004e24000020f100 */
[----:B0-----:R-:W-:Y:S01]  /*13e0*/  I2FP.F32.S32 R0, R11 ;  /* 0x0000000b00007245 */ /* 0x001fe20000201400 */
[----:B------:R-:W-:-:S04]  /*13f0*/  IMAD.WIDE.U32 R10, R34, 0x4, R4 ;  /* 0x00000004220a7825 */ /* 0x000fc800078e0004 */
[----:B------:R-:W-:Y:S02]  /*1400*/  IMAD.WIDE.U32 R8, R35, 0x4, R4 ;  /* 0x0000000423087825 */ /* 0x000fe400078e0004 */
[----:B------:R-:W2:Y:S04]  /*1410*/  LDG.E R10, desc[UR8][R10.64] ;  /* 0x000000080a0a7981 */ /* 0x000ea8000c1e1900 */
[----:B------:R-:W4:Y:S01]  /*1420*/  LDG.E R8, desc[UR8][R8.64] ;  /* 0x0000000808087981 */ /* 0x000f22000c1e1900 */
[----:B------:R-:W-:-:S04]  /*1430*/  FSETP.GEU.AND P0, PT, R37, R0, PT ;  /* 0x000000002500720b */ /* 0x000fc80003f0e000 */
[----:B------:R-:W-:Y:S02]  /*1440*/  FSEL R37, R0, R37, !P0 ;  /* 0x0000002500257208 */ /* 0x000fe40004000000 */
[----:B---3--:R-:W0:Y:S01]  /*1450*/  F2I.TRUNC.NTZ R0, R18 ;  /* 0x0000001200007305 */ /* 0x008e22000020f100 */
[----:B------:R-:W-:Y:S01]  /*1460*/  UIADD3 UR6, UPT, UPT, UR6, 0x10, URZ ;  /* 0x0000001006067890 */ /* 0x000fe2000fffe0ff */
[----:B0-----:R-:W-:-:S04]  /*1470*/  I2FP.F32.S32 R0, R0 ;  /* 0x0000000000007245 */ /* 0x001fc80000201400 */
[----:B------:R-:W-:-:S04]  /*1480*/  FSETP.GEU.AND P0, PT, R37, R0, PT ;  /* 0x000000002500720b */ /* 0x000fc80003f0e000 */
[----:B------:R-:W-:Y:S01]  /*1490*/  FSEL R0, R0, R37, !P0 ;  /* 0x0000002500007208 */ /* 0x000fe20004000000 */
[----:B------:R-:W-:Y:S01]  /*14a0*/  UISETP.NE.AND UP1, UPT, UR6, URZ, UPT ;  /* 0x000000ff0600728c */ /* 0x000fe2000bf25270 */
[C---:B------:R-:W-:Y:S01]  /*14b0*/  LEA R36, R23.reuse, R36, 0x4 ;  /* 0x0000002417247211 */ /* 0x040fe200078e20ff */
[C---:B------:R-:W-:Y:S01]  /*14c0*/  IMAD R6, R23.reuse, 0x10, R6 ;  /* 0x0000001017067824 */ /* 0x040fe200078e0206 */
[C---:B------:R-:W-:Y:S01]  /*14d0*/  LEA R2, R23.reuse, R2, 0x4 ;  /* 0x0000000217027211 */ /* 0x040fe200078e20ff */
[C---:B------:R-:W-:Y:S01]  /*14e0*/  IMAD R30, R23.reuse, 0x10, R30 ;  /* 0x00000010171e7824 */ /* 0x040fe200078e021e */
[C---:B------:R-:W-:Y:S02]  /*14f0*/  LEA R3, R23.reuse, R3, 0x4 ;  /* 0x0000000317037211 */ /* 0x040fe400078e20ff */
[C---:B------:R-:W-:Y:S02]  /*1500*/  LEA R7, R23.reuse, R7, 0x4 ;  /* 0x0000000717077211 */ /* 0x040fe400078e20ff */
[----:B------:R-:W-:-:S02]  /*1510*/  LEA R20, R23, R20, 0x4 ;  /* 0x0000001417147211 */ /* 0x000fc400078e20ff */
[C---:B------:R-:W-:Y:S02]  /*1520*/  LEA R21, R23.reuse, R21, 0x4 ;  /* 0x0000001517157211 */ /* 0x040fe400078e20ff */
[C---:B------:R-:W-:Y:S02]  /*1530*/  LEA R27, R23.reuse, R27, 0x4 ;  /* 0x0000001b171b7211 */ /* 0x040fe400078e20ff */
[C---:B------:R-:W-:Y:S02]  /*1540*/  LEA R28, R23.reuse, R28, 0x4 ;  /* 0x0000001c171c7211 */ /* 0x040fe400078e20ff */
[C---:B------:R-:W-:Y:S02]  /*1550*/  LEA R29, R23.reuse, R29, 0x4 ;  /* 0x0000001d171d7211 */ /* 0x040fe400078e20ff */
[C---:B------:R-:W-:Y:S02]  /*1560*/  LEA R31, R23.reuse, R31, 0x4 ;  /* 0x0000001f171f7211 */ /* 0x040fe400078e20ff */
[----:B------:R-:W-:-:S02]  /*1570*/  LEA R32, R23, R32, 0x4 ;  /* 0x0000002017207211 */ /* 0x000fc400078e20ff */
[C---:B------:R-:W-:Y:S02]  /*1580*/  LEA R33, R23.reuse, R33, 0x4 ;  /* 0x0000002117217211 */ /* 0x040fe400078e20ff */
[C---:B------:R-:W-:Y:S02]  /*1590*/  LEA R34, R23.reuse, R34, 0x4 ;  /* 0x0000002217227211 */ /* 0x040fe400078e20ff */
[----:B------:R-:W-:Y:S01]  /*15a0*/  LEA R35, R23, R35, 0x4 ;  /* 0x0000002317237211 */ /* 0x000fe200078e20ff */
[----:B--2---:R-:W0:Y:S08]  /*15b0*/  F2I.TRUNC.NTZ R10, R10 ;  /* 0x0000000a000a7305 */ /* 0x004e30000020f100 */
[----:B----4-:R-:W1:Y:S01]  /*15c0*/  F2I.TRUNC.NTZ R19, R8 ;  /* 0x0000000800137305 */ /* 0x010e62000020f100 */
[----:B0-----:R-:W-:-:S04]  /*15d0*/  I2FP.F32.S32 R11, R10 ;  /* 0x0000000a000b7245 */ /* 0x001fc80000201400 */
[----:B------:R-:W-:-:S04]  /*15e0*/  FSETP.GEU.AND P0, PT, R0, R11, PT ;  /* 0x0000000b0000720b */ /* 0x000fc80003f0e000 */
[----:B------:R-:W-:Y:S02]  /*15f0*/  FSEL R0, R11, R0, !P0 ;  /* 0x000000000b007208 */ /* 0x000fe40004000000 */
[----:B-1----:R-:W-:-:S04]  /*1600*/  I2FP.F32.S32 R19, R19 ;  /* 0x0000001300137245 */ /* 0x002fc80000201400 */
[----:B------:R-:W-:-:S04]  /*1610*/  FSETP.GEU.AND P0, PT, R0, R19, PT ;  /* 0x000000130000720b */ /* 0x000fc80003f0e000 */
[----:B------:R-:W-:Y:S01]  /*1620*/  FSEL R0, R19, R0, !P0 ;  /* 0x0000000013007208 */ /* 0x000fe20004000000 */
[----:B------:R-:W-:Y:S08]  /*1630*/  BRA.U UP1, `(.L_x_16) ;  /* 0xfffffff901347547 */ /* 0x000ff0000b83ffff */
[----:B------:R-:W-:-:S07]  /*1640*/  MOV R21, UR4 ;  /* 0x0000000400157c02 */ /* 0x000fce0008000f00 */
.L_x_15:
[----:B------:R-:W-:-:S09]  /*1650*/  ULOP3.LUT UP1, UR4, UR5, 0xf, URZ, 0xc0, !UPT ;  /* 0x0000000f05047892 */ /* 0x000fd2000f82c0ff */
[----:B------:R-:W-:Y:S05]  /*1660*/  BRA.U !UP1, `(.L_x_14) ;  /* 0x0000000509c87547 */ /* 0x000fea000b800000 */
[----:B------:R-:W-:Y:S01]  /*1670*/  UISETP.GE.U32.AND UP1, UPT, UR4, 0x8, UPT ;  /* 0x000000080400788c */ /* 0x000fe2000bf26070 */
[----:B------:R-:W-:Y:S01]  /*1680*/  VIADD R20, R17, 0x5 ;  /* 0x0000000511147836 */ /* 0x000fe20000000000 */
[----:B------:R-:W-:-:S04]  /*1690*/  ULOP3.LUT UR6, UR5, 0x7, URZ, 0xc0, !UPT ;  /* 0x0000000705067892 */ /* 0x000fc8000f8ec0ff */
[----:B------:R-:W-:-:S03]  /*16a0*/  UISETP.NE.AND UP2, UPT, UR6, URZ, UPT ;  /* 0x000000ff0600728c */ /* 0x000fc6000bf45270 */
[----:B------:R-:W-:Y:S08]  /*16b0*/  BRA.U !UP1, `(.L_x_17) ;  /* 0x0000000109e87547 */ /* 0x000ff0000b800000 */
[----:B------:R-:W-:-:S05]  /*16c0*/  IADD3 R2, PT, PT, R21, R20, RZ ;  /* 0x0000001415027210 */ /* 0x000fca0007ffe0ff */
[----:B------:R-:W-:-:S04]  /*16d0*/  IMAD R2, R23, R2, R22 ;  /* 0x0000000217027224 */ /* 0x000fc800078e0216 */
[----:B------:R-:W-:Y:S01]  /*16e0*/  IMAD.WIDE.U32 R6, R2, 0x4, R4 ;  /* 0x0000000402067825 */ /* 0x000fe200078e0004 */
[----:B------:R-:W-:-:S04]  /*16f0*/  IADD3 R2, PT, PT, R23, R2, RZ ;  /* 0x0000000217027210 */ /* 0x000fc80007ffe0ff */
[----:B------:R0:W2:Y:S01]  /*1700*/  LDG.E R27, desc[UR8][R6.64] ;  /* 0x00000008061b7981 */ /* 0x0000a2000c1e1900 */
[----:B------:R-:W-:Y:S01]  /*1710*/  IMAD.WIDE.U32 R8, R2, 0x4, R4 ;  /* 0x0000000402087825 */ /* 0x000fe200078e0004 */
[----:B------:R-:W-:-:S04]  /*1720*/  IADD3 R2, PT, PT, R23, R2, RZ ;  /* 0x0000000217027210 */ /* 0x000fc80007ffe0ff */
[----:B------:R1:W3:Y:S01]  /*1730*/  LDG.E R28, desc[UR8][R8.64] ;  /* 0x00000008081c7981 */ /* 0x0002e2000c1e1900 */
[----:B------:R-:W-:Y:S01]  /*1740*/  IMAD.WIDE.U32 R10, R2, 0x4, R4 ;  /* 0x00000004020a7825 */ /* 0x000fe200078e0004 */
[----:B------:R-:W-:-:S04]  /*1750*/  IADD3 R2, PT, PT, R23, R2, RZ ;  /* 0x0000000217027210 */ /* 0x000fc80007ffe0ff */
[----:B------:R4:W5:Y:S01]  /*1760*/  LDG.E R29, desc[UR8][R10.64] ;  /* 0x000000080a1d7981 */ /* 0x000962000c1e1900 */
[----:B------:R-:W-:Y:S01]  /*1770*/  IMAD.WIDE.U32 R18, R2, 0x4, R4 ;  /* 0x0000000402127825 */ /* 0x000fe200078e0004 */
[----:B------:R-:W-:-:S05]  /*1780*/  IADD3 R30, PT, PT, R23, R2, RZ ;  /* 0x00000002171e7210 */ /* 0x000fca0007ffe0ff */
[----:B------:R-:W5:Y:S01]  /*1790*/  LDG.E R18, desc[UR8][R18.64] ;  /* 0x0000000812127981 */ /* 0x000f62000c1e1900 */
[----:B------:R-:W-:Y:S01]  /*17a0*/  IMAD.WIDE.U32 R2, R30, 0x4, R4 ;  /* 0x000000041e027825 */ /* 0x000fe200078e0004 */
[----:B------:R-:W-:-:S05]  /*17b0*/  IADD3 R30, PT, PT, R23, R30, RZ ;  /* 0x0000001e171e7210 */ /* 0x000fca0007ffe0ff */
[----:B------:R3:W5:Y:S01]  /*17c0*/  LDG.E R2, desc[UR8][R2.64] ;  /* 0x0000000802027981 */ /* 0x000762000c1e1900 */
[----:B0-----:R-:W-:-:S04]  /*17d0*/  IMAD.WIDE.U32 R6, R30, 0x4, R4 ;  /* 0x000000041e067825 */ /* 0x001fc800078e0004 */
[C---:B------:R-:W-:Y:S02]  /*17e0*/  IMAD.IADD R30, R23.reuse, 0x1, R30 ;  /* 0x00000001171e7824 */ /* 0x040fe400078e021e */
[----:B------:R-:W5:Y:S02]  /*17f0*/  LDG.E R6, desc[UR8][R6.64] ;  /* 0x0000000806067981 */ /* 0x000f64000c1e1900 */
[----:B-1----:R-:W-:Y:S01]  /*1800*/  IMAD.WIDE.U32 R8, R30, 0x4, R4 ;  /* 0x000000041e087825 */ /* 0x002fe200078e0004 */
[----:B----4-:R-:W-:-:S05]  /*1810*/  IADD3 R11, PT, PT, R23, R30, RZ ;  /* 0x0000001e170b7210 */ /* 0x010fca0007ffe0ff */
[----:B------:R-:W4:Y:S01]  /*1820*/  LDG.E R8, desc[UR8][R8.64] ;  /* 0x0000000808087981 */ /* 0x000f22000c1e1900 */
[----:B------:R-:W-:-:S06]  /*1830*/  IMAD.WIDE.U32 R10, R11, 0x4, R4 ;  /* 0x000000040b0a7825 */ /* 0x000fcc00078e0004 */
[----:B------:R-:W4:Y:S01]  /*1840*/  LDG.E R10, desc[UR8][R10.64] ;  /* 0x000000080a0a7981 */ /* 0x000f22000c1e1900 */
[----:B------:R-:W-:Y:S01]  /*1850*/  IADD3 R21, PT, PT, R21, 0x8, RZ ;  /* 0x0000000815157810 */ /* 0x000fe20007ffe0ff */
[----:B--2---:R-:W0:Y:S08]  /*1860*/  F2I.TRUNC.NTZ R27, R27 ;  /* 0x0000001b001b7305 */ /* 0x004e30000020f100 */
[----:B---3--:R-:W1:Y:S01]  /*1870*/  F2I.TRUNC.NTZ R28, R28 ;  /* 0x0000001c001c7305 */ /* 0x008e62000020f100 */
[----:B0-----:R-:W-:-:S07]  /*1880*/  I2FP.F32.S32 R3, R27 ;  /* 0x0000001b00037245 */ /* 0x001fce0000201400 */
[----:B-----5:R-:W0:Y:S01]  /*1890*/  F2I.TRUNC.NTZ R29, R29 ;  /* 0x0000001d001d7305 */ /* 0x020e22000020f100 */
[----:B------:R-:W-:-:S04]  /*18a0*/  FSETP.GEU.AND P0, PT, R0, R3, PT ;  /* 0x000000030000720b */ /* 0x000fc80003f0e000 */
[----:B------:R-:W-:-:S03]  /*18b0*/  FSEL R0, R3, R0, !P0 ;  /* 0x0000000003007208 */ /* 0x000fc60004000000 */
[----:B------:R-:W2:Y:S01]  /*18c0*/  F2I.TRUNC.NTZ R18, R18 ;  /* 0x0000001200127305 */ /* 0x000ea2000020f100 */
[----:B-1----:R-:W-:-:S04]  /*18d0*/  I2FP.F32.S32 R3, R28 ;  /* 0x0000001c00037245 */ /* 0x002fc80000201400 */
[----:B------:R-:W-:-:S03]  /*18e0*/  FSETP.GEU.AND P0, PT, R0, R3, PT ;  /* 0x000000030000720b */ /* 0x000fc60003f0e000 */
[----:B------:R-:W1:Y:S01]  /*18f0*/  F2I.TRUNC.NTZ R2, R2 ;  /* 0x0000000200027305 */ /* 0x000e62000020f100 */
[----:B------:R-:W-:Y:S02]  /*1900*/  FSEL R0, R3, R0, !P0 ;  /* 0x0000000003007208 */ /* 0x000fe40004000000 */
[----:B0-----:R-:W-:-:S04]  /*1910*/  I2FP.F32.S32 R3, R29 ;  /* 0x0000001d00037245 */ /* 0x001fc80000201400 */
[----:B------:R-:W-:Y:S01]  /*1920*/  FSETP.GEU.AND P0, PT, R0, R3, PT ;  /* 0x000000030000720b */ /* 0x000fe20003f0e000 */
[----:B------:R-:W0:Y:S03]  /*1930*/  F2I.TRUNC.NTZ R6, R6 ;  /* 0x0000000600067305 */ /* 0x000e26000020f100 */
[----:B------:R-:W-:Y:S02]  /*1940*/  FSEL R0, R3, R0, !P0 ;  /* 0x0000000003007208 */ /* 0x000fe40004000000 */
[----:B--2---:R-:W-:-:S03]  /*1950*/  I2FP.F32.S32 R3, R18 ;  /* 0x0000001200037245 */ /* 0x004fc60000201400 */
[----:B----4-:R-:W2:Y:S01]  /*1960*/  F2I.TRUNC.NTZ R8, R8 ;  /* 0x0000000800087305 */ /* 0x010ea2000020f100 */
[----:B------:R-:W-:-:S04]  /*1970*/  FSETP.GEU.AND P0, PT, R0, R3, PT ;  /* 0x000000030000720b */ /* 0x000fc80003f0e000 */
[----:B------:R-:W-:Y:S02]  /*1980*/  FSEL R0, R3, R0, !P0 ;  /* 0x0000000003007208 */ /* 0x000fe40004000000 */
[----:B-1----:R-:W-:Y:S01]  /*1990*/  I2FP.F32.S32 R3, R2 ;  /* 0x0000000200037245 */ /* 0x002fe20000201400 */
[----:B------:R-:W1:Y:S03]  /*19a0*/  F2I.TRUNC.NTZ R10, R10 ;  /* 0x0000000a000a7305 */ /* 0x000e66000020f100 */
[----:B------:R-:W-:-:S04]  /*19b0*/  FSETP.GEU.AND P0, PT, R0, R3, PT ;  /* 0x000000030000720b */ /* 0x000fc80003f0e000 */
[----:B------:R-:W-:Y:S02]  /*19c0*/  FSEL R0, R3, R0, !P0 ;  /* 0x0000000003007208 */ /* 0x000fe40004000000 */
[----:B0-----:R-:W-:Y:S02]  /*19d0*/  I2FP.F32.S32 R3, R6 ;  /* 0x0000000600037245 */ /* 0x001fe40000201400 */
[----:B--2---:R-:W-:Y:S02]  /*19e0*/  I2FP.F32.S32 R7, R8 ;  /* 0x0000000800077245 */ /* 0x004fe40000201400 */
[----:B------:R-:W-:-:S04]  /*19f0*/  FSETP.GEU.AND P0, PT, R0, R3, PT ;  /* 0x000000030000720b */ /* 0x000fc80003f0e000 */
[----:B------:R-:W-:Y:S02]  /*1a00*/  FSEL R0, R3, R0, !P0 ;  /* 0x0000000003007208 */ /* 0x000fe40004000000 */
[----:B-1----:R-:W-:Y:S02]  /*1a10*/  I2FP.F32.S32 R3, R10 ;  /* 0x0000000a00037245 */ /* 0x002fe40000201400 */
[----:B------:R-:W-:-:S04]  /*1a20*/  FSETP.GEU.AND P0, PT, R0, R7, PT ;  /* 0x000000070000720b */ /* 0x000fc80003f0e000 */
[----:B------:R-:W-:-:S04]  /*1a30*/  FSEL R0, R7, R0, !P0 ;  /* 0x0000000007007208 */ /* 0x000fc80004000000 */
[----:B------:R-:W-:-:S04]  /*1a40*/  FSETP.GEU.AND P0, PT, R0, R3, PT ;  /* 0x000000030000720b */ /* 0x000fc80003f0e000 */
[----:B------:R-:W-:-:S09]  /*1a50*/  FSEL R0, R3, R0, !P0 ;  /* 0x0000000003007208 */ /* 0x000fd20004000000 */
.L_x_17:
[----:B------:R-:W-:Y:S05]  /*1a60*/  BRA.U !UP2, `(.L_x_14) ;  /* 0x000000010ac87547 */ /* 0x000fea000b800000 */
[----:B------:R-:W-:Y:S02]  /*1a70*/  UISETP.GE.U32.AND UP1, UPT, UR6, 0x4, UPT ;  /* 0x000000040600788c */ /* 0x000fe4000bf26070 */
[----:B------:R-:W-:-:S04]  /*1a80*/  ULOP3.LUT UR4, UR5, 0x3, URZ, 0xc0, !UPT ;  /* 0x0000000305047892 */ /* 0x000fc8000f8ec0ff */
[----:B------:R-:W-:-:S03]  /*1a90*/  UISETP.NE.AND UP2, UPT, UR4, URZ, UPT ;  /* 0x000000ff0400728c */ /* 0x000fc6000bf45270 */
[----:B------:R-:W-:Y:S08]  /*1aa0*/  BRA.U !UP1, `(.L_x_18) ;  /* 0x0000000109787547 */ /* 0x000ff0000b800000 */
[----:B------:R-:W-:-:S05]  /*1ab0*/  IADD3 R20, PT, PT, R21, R20, RZ ;  /* 0x0000001415147210 */ /* 0x000fca0007ffe0ff */
[----:B------:R-:W-:-:S04]  /*1ac0*/  IMAD R20, R23, R20, R22 ;  /* 0x0000001417147224 */ /* 0x000fc800078e0216 */
[----:B------:R-:W-:Y:S01]  /*1ad0*/  IMAD.WIDE.U32 R6, R20, 0x4, R4 ;  /* 0x0000000414067825 */ /* 0x000fe200078e0004 */
[----:B------:R-:W-:-:S05]  /*1ae0*/  IADD3 R20, PT, PT, R23, R20, RZ ;  /* 0x0000001417147210 */ /* 0x000fca0007ffe0ff */
[----:B------:R-:W2:Y:S01]  /*1af0*/  LDG.E R6, desc[UR8][R6.64] ;  /* 0x0000000806067981 */ /* 0x000ea2000c1e1900 */
[----:B------:R-:W-:Y:S01]  /*1b00*/  IMAD.WIDE.U32 R8, R20, 0x4, R4 ;  /* 0x0000000414087825 */ /* 0x000fe200078e0004 */
[----:B------:R-:W-:-:S05]  /*1b10*/  IADD3 R20, PT, PT, R23, R20, RZ ;  /* 0x0000001417147210 */ /* 0x000fca0007ffe0ff */
[----:B------:R-:W3:Y:S01]  /*1b20*/  LDG.E R8, desc[UR8][R8.64] ;  /* 0x0000000808087981 */ /* 0x000ee2000c1e1900 */
[----:B------:R-:W-:Y:S01]  /*1b30*/  IMAD.WIDE.U32 R2, R20, 0x4, R4 ;  /* 0x0000000414027825 */ /* 0x000fe200078e0004 */
[----:B------:R-:W-:-:S05]  /*1b40*/  IADD3 R11, PT, PT, R23, R20, RZ ;  /* 0x00000014170b7210 */ /* 0x000fca0007ffe0ff */
[----:B------:R-:W4:Y:S01]  /*1b50*/  LDG.E R2, desc[UR8][R2.64] ;  /* 0x0000000802027981 */ /* 0x000f22000c1e1900 */
[----:B------:R-:W-:-:S06]  /*1b60*/  IMAD.WIDE.U32 R10, R11, 0x4, R4 ;  /* 0x000000040b0a7825 */ /* 0x000fcc00078e0004 */
[----:B------:R-:W5:Y:S01]  /*1b70*/  LDG.E R10, desc[UR8][R10.64] ;  /* 0x000000080a0a7981 */ /* 0x000f62000c1e1900 */
[----:B------:R-:W-:Y:S01]  /*1b80*/  VIADD R21, R21, 0x4 ;  /* 0x0000000415157836 */ /* 0x000fe20000000000 */
[----:B--2---:R-:W0:Y:S08]  /*1b90*/  F2I.TRUNC.NTZ R18, R6 ;  /* 0x0000000600127305 */ /* 0x004e30000020f100 */
[----:B---3--:R-:W1:Y:S01]  /*1ba0*/  F2I.TRUNC.NTZ R19, R8 ;  /* 0x0000000800137305 */ /* 0x008e62000020f100 */
[----:B0-----:R-:W-:-:S07]  /*1bb0*/  I2FP.F32.S32 R7, R18 ;  /* 0x0000001200077245 */ /* 0x001fce0000201400 */
[----:B----4-:R-:W0:Y:S01]  /*1bc0*/  F2I.TRUNC.NTZ R18, R2 ;  /* 0x0000000200127305 */ /* 0x010e22000020f100 */
[----:B------:R-:W-:-:S04]  /*1bd0*/  FSETP.GEU.AND P0, PT, R0, R7, PT ;  /* 0x000000070000720b */ /* 0x000fc80003f0e000 */
[----:B------:R-:W-:Y:S02]  /*1be0*/  FSEL R0, R7, R0, !P0 ;  /* 0x0000000007007208 */ /* 0x000fe40004000000 */
[----:B-1----:R-:W-:Y:S01]  /*1bf0*/  I2FP.F32.S32 R19, R19 ;  /* 0x0000001300137245 */ /* 0x002fe20000201400 */
[----:B-----5:R-:W1:Y:S03]  /*1c00*/  F2I.TRUNC.NTZ R7, R10 ;  /* 0x0000000a00077305 */ /* 0x020e66000020f100 */
[----:B------:R-:W-:Y:S02]  /*1c10*/  FSETP.GEU.AND P0, PT, R0, R19, PT ;  /* 0x000000130000720b */ /* 0x000fe40003f0e000 */
[----:B0-----:R-:W-:Y:S02]  /*1c20*/  I2FP.F32.S32 R3, R18 ;  /* 0x0000001200037245 */ /* 0x001fe40000201400 */
[----:B------:R-:W-:-:S04]  /*1c30*/  FSEL R0, R19, R0, !P0 ;  /* 0x0000000013007208 */ /* 0x000fc80004000000 */
[----:B------:R-:W-:Y:S02]  /*1c40*/  FSETP.GEU.AND P0, PT, R0, R3, PT ;  /* 0x000000030000720b */ /* 0x000fe40003f0e000 */
[----:B-1----:R-:W-:Y:S02]  /*1c50*/  I2FP.F32.S32 R7, R7 ;  /* 0x0000000700077245 */ /* 0x002fe40000201400 */
[----:B------:R-:W-:-:S04]  /*1c60*/  FSEL R0, R3, R0, !P0 ;  /* 0x0000000003007208 */ /* 0x000fc80004000000 */
[----:B------:R-:W-:-:S04]  /*1c70*/  FSETP.GEU.AND P0, PT, R0, R7, PT ;  /* 0x000000070000720b */ /* 0x000fc80003f0e000 */
[----:B------:R-:W-:-:S09]  /*1c80*/  FSEL R0, R7, R0, !P0 ;  /* 0x0000000007007208 */ /* 0x000fd20004000000 */
.L_x_18:
[----:B------:R-:W-:Y:S05]  /*1c90*/  BRA.U !UP2, `(.L_x_14) ;  /* 0x000000010a3c7547 */ /* 0x000fea000b800000 */
[----:B------:R-:W0:Y:S01]  /*1ca0*/  LDCU.64 UR6, c[0x0][0x3a0] ;  /* 0x00007400ff0677ac */ /* 0x000e220008000a00 */
[----:B------:R-:W-:Y:S01]  /*1cb0*/  IADD3 R21, PT, PT, R21, 0x5, R17 ;  /* 0x0000000515157810 */ /* 0x000fe20007ffe011 */
[----:B------:R-:W-:-:S04]  /*1cc0*/  UIADD3 UR4, UPT, UPT, -UR4, URZ, URZ ;  /* 0x000000ff04047290 */ /* 0x000fc8000fffe1ff */
[----:B0-----:R-:W-:-:S04]  /*1cd0*/  IMAD R2, R21, UR7, R26 ;  /* 0x0000000715027c24 */ /* 0x001fc8000f8e021a */
[----:B------:R-:W-:-:S07]  /*1ce0*/  IMAD R6, R2, UR6, R25 ;  /* 0x0000000602067c24 */ /* 0x000fce000f8e0219 */
.L_x_19:
[----:B------:R-:W-:-:S06]  /*1cf0*/  IMAD.WIDE.U32 R2, R6, 0x4, R4 ;  /* 0x0000000406027825 */ /* 0x000fcc00078e0004 */
[----:B------:R-:W2:Y:S01]  /*1d00*/  LDG.E R2, desc[UR8][R2.64] ;  /* 0x0000000802027981 */ /* 0x000ea2000c1e1900 */
[----:B------:R-:W-:Y:S01]  /*1d10*/  UIADD3 UR4, UPT, UPT, UR4, 0x1, URZ ;  /* 0x0000000104047890 */ /* 0x000fe2000fffe0ff */
[----:B------:R-:W-:-:S03]  /*1d20*/  IADD3 R6, PT, PT, R23, R6, RZ ;  /* 0x0000000617067210 */ /* 0x000fc60007ffe0ff */
[----:B------:R-:W-:Y:S01]  /*1d30*/  UISETP.NE.AND UP1, UPT, UR4, URZ, UPT ;  /* 0x000000ff0400728c */ /* 0x000fe2000bf25270 */
[----:B--2---:R-:W0:Y:S02]  /*1d40*/  F2I.TRUNC.NTZ R7, R2 ;  /* 0x0000000200077305 */ /* 0x004e24000020f100 */
[----:B0-----:R-:W-:-:S04]  /*1d50*/  I2FP.F32.S32 R7, R7 ;  /* 0x0000000700077245 */ /* 0x001fc80000201400 */
[----:B------:R-:W-:-:S04]  /*1d60*/  FSETP.GEU.AND P0, PT, R0, R7, PT ;  /* 0x000000070000720b */ /* 0x000fc80003f0e000 */
[----:B------:R-:W-:Y:S01]  /*1d70*/  FSEL R0, R7, R0, !P0 ;  /* 0x0000000007007208 */ /* 0x000fe20004000000 */
[----:B------:R-:W-:Y:S08]  /*1d80*/  BRA.U UP1, `(.L_x_19) ;  /* 0xfffffffd01d87547 */ /* 0x000ff0000b83ffff */
.L_x_14:
[----:B------:R-:W-:Y:S01]  /*1d90*/  MOV R11, RZ ;  /* 0x000000ff000b7202 */ /* 0x000fe20000000f00 */
[----:B------:R-:W-:Y:S06]  /*1da0*/  BRA.U !UP0, `(.L_x_20) ;  /* 0x0000000d08b47547 */ /* 0x000fec000b800000 */
[----:B------:R-:W-:Y:S01]  /*1db0*/  UISETP.GE.U32.AND UP2, UPT, UR5, 0x8, UPT ;  /* 0x000000080500788c */ /* 0x000fe2000bf46070 */
[----:B------:R-:W-:Y:S01]  /*1dc0*/  HFMA2 R11, -RZ, RZ, 0, 0 ;  /* 0x00000000ff0b7431 */ /* 0x000fe200000001ff */
[----:B------:R-:W-:Y:S01]  /*1dd0*/  ULOP3.LUT UR7, UR5, 0x7, URZ, 0xc0, !UPT ;  /* 0x0000000705077892 */ /* 0x000fe2000f8ec0ff */
[----:B------:R-:W-:Y:S01]  /*1de0*/  IADD3 R3, PT, PT, R17, 0x5, RZ ;  /* 0x0000000511037810 */ /* 0x000fe20007ffe0ff */
[----:B------:R-:W-:Y:S02]  /*1df0*/  UMOV UR4, URZ ;  /* 0x000000ff00047c82 */ /* 0x000fe40008000000 */
[----:B------:R-:W-:-:S03]  /*1e00*/  UISETP.NE.AND UP1, UPT, UR7, URZ, UPT ;  /* 0x000000ff0700728c */ /* 0x000fc6000bf25270 */
[----:B------:R-:W-:Y:S08]  /*1e10*/  BRA.U !UP2, `(.L_x_21) ;  /* 0x000000050afc7547 */ /* 0x000ff0000b800000 */
[----:B------:R-:W0:Y:S01]  /*1e20*/  LDCU.64 UR10, c[0x0][0x3a0] ;  /* 0x00007400ff0a77ac */ /* 0x000e220008000a00 */
[C---:B------:R-:W-:Y:S01]  /*1e30*/  IADD3 R9, PT, PT, R17.reuse, 0x7, RZ ;  /* 0x0000000711097810 */ /* 0x040fe20007ffe0ff */
[C---:B------:R-:W-:Y:S01]  /*1e40*/  VIADD R11, R17.reuse, 0x8 ;  /* 0x00000008110b7836 */ /* 0x040fe20000000000 */
[C---:B------:R-:W-:Y:S01]  /*1e50*/  IADD3 R7, PT, PT, R17.reuse, 0x6, RZ ;  /* 0x0000000611077810 */ /* 0x040fe20007ffe0ff */
[----:B------:R-:W-:Y:S01]  /*1e60*/  ULOP3.LUT UR4, UR5, 0xfffffff8, URZ, 0xc0, !UPT ;  /* 0xfffffff805047892 */ /* 0x000fe2000f8ec0ff */
[C---:B------:R-:W-:Y:S02]  /*1e70*/  IADD3 R19, PT, PT, R17.reuse, 0x9, RZ ;  /* 0x0000000911137810 */ /* 0x040fe40007ffe0ff */
[C---:B------:R-:W-:Y:S01]  /*1e80*/  IADD3 R21, PT, PT, R17.reuse, 0xa, RZ ;  /* 0x0000000a11157810 */ /* 0x040fe20007ffe0ff */
[----:B------:R-:W-:Y:S01]  /*1e90*/  UIADD3 UR6, UPT, UPT, -UR4, URZ, URZ ;  /* 0x000000ff04067290 */ /* 0x000fe2000fffe1ff */
[C---:B------:R-:W-:Y:S02]  /*1ea0*/  IADD3 R27, PT, PT, R17.reuse, 0xb, RZ ;  /* 0x0000000b111b7810 */ /* 0x040fe40007ffe0ff */
[----:B------:R-:W-:Y:S01]  /*1eb0*/  IADD3 R29, PT, PT, R17, 0xc, RZ ;  /* 0x0000000c111d7810 */ /* 0x000fe20007ffe0ff */
[----:B0-----:R-:W-:-:S02]  /*1ec0*/  IMAD R2, R9, UR11, R26 ;  /* 0x0000000b09027c24 */ /* 0x001fc4000f8e021a */
[--C-:B------:R-:W-:Y:S02]  /*1ed0*/  IMAD R10, R7, UR11, R26.reuse ;  /* 0x0000000b070a7c24 */ /* 0x100fe4000f8e021a */
[--C-:B------:R-:W-:Y:S01]  /*1ee0*/  IMAD R6, R11, UR11, R26.reuse ;  /* 0x0000000b0b067c24 */ /* 0x100fe2000f8e021a */
[----:B------:R-:W-:Y:S01]  /*1ef0*/  MOV R11, RZ ;  /* 0x000000ff000b7202 */ /* 0x000fe20000000f00 */
[--C-:B------:R-:W-:Y:S02]  /*1f00*/  IMAD R8, R19, UR11, R26.reuse ;  /* 0x0000000b13087c24 */ /* 0x100fe4000f8e021a */
[--C-:B------:R-:W-:Y:S02]  /*1f10*/  IMAD R18, R21, UR11, R26.reuse ;  /* 0x0000000b15127c24 */ /* 0x100fe4000f8e021a */
[--C-:B------:R-:W-:Y:S02]  /*1f20*/  IMAD R20, R27, UR11, R26.reuse ;  /* 0x0000000b1b147c24 */ /* 0x100fe4000f8e021a */
[----:B------:R-:W-:-:S02]  /*1f30*/  IMAD R28, R29, UR11, R26 ;  /* 0x0000000b1d1c7c24 */ /* 0x000fc4000f8e021a */
[----:B------:R-:W-:Y:S02]  /*1f40*/  IMAD R30, R3, UR11, R26 ;  /* 0x0000000b031e7c24 */ /* 0x000fe4000f8e021a */
[--C-:B------:R-:W-:Y:S02]  /*1f50*/  IMAD R27, R2, UR10, R25.reuse ;  /* 0x0000000a021b7c24 */ /* 0x100fe4000f8e0219 */
[--C-:B------:R-:W-:Y:S02]  /*1f60*/  IMAD R10, R10, UR10, R25.reuse ;  /* 0x0000000a0a0a7c24 */ /* 0x100fe4000f8e0219 */
[--C-:B------:R-:W-:Y:S02]  /*1f70*/  IMAD R29, R6, UR10, R25.reuse ;  /* 0x0000000a061d7c24 */ /* 0x100fe4000f8e0219 */
[--C-:B------:R-:W-:Y:S02]  /*1f80*/  IMAD R31, R8, UR10, R25.reuse ;  /* 0x0000000a081f7c24 */ /* 0x100fe4000f8e0219 */
[----:B------:R-:W-:-:S02]  /*1f90*/  IMAD R33, R18, UR10, R25 ;  /* 0x0000000a12217c24 */ /* 0x000fc4000f8e0219 */
[--C-:B------:R-:W-:Y:S02]  /*1fa0*/  IMAD R35, R20, UR10, R25.reuse ;  /* 0x0000000a14237c24 */ /* 0x100fe4000f8e0219 */
[--C-:B------:R-:W-:Y:S02]  /*1fb0*/  IMAD R37, R28, UR10, R25.reuse ;  /* 0x0000000a1c257c24 */ /* 0x100fe4000f8e0219 */
[----:B------:R-:W-:-:S07]  /*1fc0*/  IMAD R2, R30, UR10, R25 ;  /* 0x0000000a1e027c24 */ /* 0x000fce000f8e0219 */
.L_x_22:
[----:B------:R-:W-:-:S06]  /*1fd0*/  IMAD.WIDE.U32 R18, R2, 0x4, R4 ;  /* 0x0000000402127825 */ /* 0x000fcc00078e0004 */
[----:B------:R-:W2:Y:S01]  /*1fe0*/  LDG.E R19, desc[UR8][R18.64] ;  /* 0x0000000812137981 */ /* 0x000ea2000c1e1900 */
[----:B0-----:R-:W-:-:S04]  /*1ff0*/  IMAD.WIDE.U32 R20, R10, 0x4, R4 ;  /* 0x000000040a147825 */ /* 0x001fc800078e0004 */
[----:B--2---:R-:W-:-:S04]  /*2000*/  FADD R6, R19, -R0 ;  /* 0x8000000013067221 */ /* 0x004fc80000000000 */
[----:B------:R-:W-:Y:S02]  /*2010*/  FMUL R30, R6, 1.4426950216293334961 ;  /* 0x3fb8aa3b061e7820 */ /* 0x000fe40000400000 */
[----:B------:R-:W0:Y:S03]  /*2020*/  LDC.64 R6, c[0x0][0x388] ;  /* 0x0000e200ff067b82 */ /* 0x000e260000000a00 */
[----:B------:R-:W-:-:S13]  /*2030*/  FSETP.GEU.AND P0, PT, R30, -126, PT ;  /* 0xc2fc00001e00780b */ /* 0x000fda0003f0e000 */
[----:B------:R-:W-:-:S04]  /*2040*/  @!P0 FMUL R30, R30, 0.5 ;  /* 0x3f0000001e1e8820 */ /* 0x000fc80000400000 */
[----:B------:R-:W1:Y:S01]  /*2050*/  MUFU.EX2 R32, R30 ;  /* 0x0000001e00207308 */ /* 0x000e620000000800 */
[----:B0-----:R-:W-:-:S04]  /*2060*/  IMAD.WIDE.U32 R8, R2, 0x4, R6 ;  /* 0x0000000402087825 */ /* 0x001fc800078e0006 */
[----:B-1----:R-:W-:-:S05]  /*2070*/  @!P0 FMUL R32, R32, R32 ;  /* 0x0000002020208220 */ /* 0x002fca0000400000 */
[----:B------:R0:W-:Y:S04]  /*2080*/  STG.E desc[UR8][R8.64], R32 ;  /* 0x0000002008007986 */ /* 0x0001e8000c101908 */
[----:B------:R-:W2:Y:S01]  /*2090*/  LDG.E R21, desc[UR8][R20.64] ;  /* 0x0000000814157981 */ /* 0x000ea2000c1e1900 */
[----:B0-----:R-:W-:-:S04]  /*20a0*/  IMAD.WIDE.U32 R8, R10, 0x4, R6 ;  /* 0x000000040a087825 */ /* 0x001fc800078e0006 */
[----:B--2---:R-:W-:-:S04]  /*20b0*/  FADD R18, R21, -R0 ;  /* 0x8000000015127221 */ /* 0x004fc80000000000 */
[----:B------:R-:W-:Y:S01]  /*20c0*/  FMUL R34, R18, 1.4426950216293334961 ;  /* 0x3fb8aa3b12227820 */ /* 0x000fe20000400000 */
[----:B------:R-:W-:-:S04]  /*20d0*/  IMAD.WIDE.U32 R18, R27, 0x4, R4 ;  /* 0x000000041b127825 */ /* 0x000fc800078e0004 */
[----:B------:R-:W-:-:S13]  /*20e0*/  FSETP.GEU.AND P0, PT, R34, -126, PT ;  /* 0xc2fc00002200780b */ /* 0x000fda0003f0e000 */
[----:B------:R-:W-:-:S04]  /*20f0*/  @!P0 FMUL R34, R34, 0.5 ;  /* 0x3f00000022228820 */ /* 0x000fc80000400000 */
[----:B------:R-:W0:Y:S02]  /*2100*/  MUFU.EX2 R28, R34 ;  /* 0x00000022001c7308 */ /* 0x000e240000000800 */
[----:B0-----:R-:W-:-:S05]  /*2110*/  @!P0 FMUL R28, R28, R28 ;  /* 0x0000001c1c1c8220 */ /* 0x001fca0000400000 */
        /* <DEDUP_REMOVED lines=14> */
[----:B------:R-:W-:-:S05]  /*2200*/  FMUL R18, R18, 1.4426950216293334961 ;  /* 0x3fb8aa3b12127820 */ /* 0x000fca0000400000 */
[----:B------:R-:W-:-:S13]  /*2210*/  FSETP.GEU.AND P0, PT, R18, -126, PT ;  /* 0xc2fc00001200780b */ /* 0x000fda0003f0e000 */
[----:B------:R-:W-:-:S04]  /*2220*/  @!P0 FMUL R18, R18, 0.5 ;  /* 0x3f00000012128820 */ /* 0x000fc80000400000 */
[----:B------:R0:W1:Y:S02]  /*2230*/  MUFU.EX2 R34, R18 ;  /* 0x0000001200227308 */ /* 0x0000640000000800 */
[----:B0-----:R-:W-:-:S04]  /*2240*/  IMAD.WIDE.U32 R18, R31, 0x4, R4 ;  /* 0x000000041f127825 */ /* 0x001fc800078e0004 */
[----:B-1----:R-:W-:-:S05]  /*2250*/  @!P0 FMUL R34, R34, R34 ;  /* 0x0000002222228220 */ /* 0x002fca0000400000 */
        /* <DEDUP_REMOVED lines=22> */
[----:B------:R-:W-:Y:S01]  /*23c0*/  FADD R11, R32, R11 ;  /* 0x0000000b200b7221 */ /* 0x000fe20000000000 */
[----:B0-----:R-:W-:-:S04]  /*23d0*/  IMAD.WIDE.U32 R18, R37, 0x4, R4 ;  /* 0x0000000425127825 */ /* 0x001fc800078e0004 */
[----:B--2---:R-:W-:Y:S01]  /*23e0*/  FADD R8, R21, -R0 ;  /* 0x8000000015087221 */ /* 0x004fe20000000000 */
[----:B------:R-:W-:-:S04]  /*23f0*/  IMAD.WIDE.U32 R20, R35, 0x4, R6 ;  /* 0x0000000423147825 */ /* 0x000fc800078e0006 */
[----:B------:R-:W-:-:S05]  /*2400*/  FMUL R8, R8, 1.4426950216293334961 ;  /* 0x3fb8aa3b08087820 */ /* 0x000fca0000400000 */
[----:B------:R-:W-:-:S13]  /*2410*/  FSETP.GEU.AND P0, PT, R8, -126, PT ;  /* 0xc2fc00000800780b */ /* 0x000fda0003f0e000 */
[----:B------:R-:W-:-:S06]  /*2420*/  @!P0 FMUL R8, R8, 0.5 ;  /* 0x3f00000008088820 */ /* 0x000fcc0000400000 */
[----:B------:R-:W0:Y:S02]  /*2430*/  MUFU.EX2 R8, R8 ;  /* 0x0000000800087308 */ /* 0x000e240000000800 */
[----:B0-----:R-:W-:-:S05]  /*2440*/  @!P0 FMUL R8, R8, R8 ;  /* 0x0000000808088220 */ /* 0x001fca0000400000 */
[----:B------:R0:W-:Y:S04]  /*2450*/  STG.E desc[UR8][R20.64], R8 ;  /* 0x0000000814007986 */ /* 0x0001e8000c101908 */
[----:B------:R-:W2:Y:S01]  /*2460*/  LDG.E R19, desc[UR8][R18.64] ;  /* 0x0000000812137981 */ /* 0x000ea2000c1e1900 */
[----:B------:R-:W-:-:S04]  /*2470*/  IMAD.WIDE.U32 R6, R37, 0x4, R6 ;  /* 0x0000000425067825 */ /* 0x000fc800078e0006 */
[----:B------:R-:W-:Y:S01]  /*2480*/  FADD R11, R11, R28 ;  /* 0x0000001c0b0b7221 */ /* 0x000fe20000000000 */
[----:B------:R-:W-:Y:S01]  /*2490*/  UIADD3 UR6, UPT, UPT, UR6, 0x8, URZ ;  /* 0x0000000806067890 */ /* 0x000fe2000fffe0ff */
[C---:B------:R-:W-:Y:S01]  /*24a0*/  LEA R2, R23.reuse, R2, 0x3 ;  /* 0x0000000217027211 */ /* 0x040fe200078e18ff */
[----:B------:R-:W-:Y:S02]  /*24b0*/  IMAD R10, R23, 0x8, R10 ;  /* 0x00000008170a7824 */ /* 0x000fe400078e020a */
[----:B------:R-:W-:Y:S01]  /*24c0*/  FADD R11, R11, R36 ;  /* 0x000000240b0b7221 */ /* 0x000fe20000000000 */
[----:B------:R-:W-:Y:S01]  /*24d0*/  UISETP.NE.AND UP2, UPT, UR6, URZ, UPT ;  /* 0x000000ff0600728c */ /* 0x000fe2000bf45270 */
[----:B------:R-:W-:Y:S02]  /*24e0*/  LEA R27, R23, R27, 0x3 ;  /* 0x0000001b171b7211 */ /* 0x000fe400078e18ff */
[----:B------:R-:W-:Y:S01]  /*24f0*/  FADD R11, R11, R34 ;  /* 0x000000220b0b7221 */ /* 0x000fe20000000000 */
[----:B------:R-:W-:-:S02]  /*2500*/  LEA R29, R23, R29, 0x3 ;  /* 0x0000001d171d7211 */ /* 0x000fc400078e18ff */
[----:B------:R-:W-:Y:S01]  /*2510*/  LEA R31, R23, R31, 0x3 ;  /* 0x0000001f171f7211 */ /* 0x000fe200078e18ff */
[----:B------:R-:W-:Y:S01]  /*2520*/  FADD R30, R11, R30 ;  /* 0x0000001e0b1e7221 */ /* 0x000fe20000000000 */
[C---:B------:R-:W-:Y:S02]  /*2530*/  LEA R33, R23.reuse, R33, 0x3 ;  /* 0x0000002117217211 */ /* 0x040fe400078e18ff */
[C---:B------:R-:W-:Y:S01]  /*2540*/  LEA R35, R23.reuse, R35, 0x3 ;  /* 0x0000002317237211 */ /* 0x040fe200078e18ff */
[----:B------:R-:W-:Y:S01]  /*2550*/  FADD R9, R30, R9 ;  /* 0x000000091e097221 */ /* 0x000fe20000000000 */
[----:B------:R-:W-:-:S03]  /*2560*/  LEA R37, R23, R37, 0x3 ;  /* 0x0000002517257211 */ /* 0x000fc600078e18ff */
[----:B------:R-:W-:Y:S01]  /*2570*/  FADD R9, R9, R8 ;  /* 0x0000000809097221 */ /* 0x000fe20000000000 */
[----:B--2---:R-:W-:-:S04]  /*2580*/  FADD R32, R19, -R0 ;  /* 0x8000000013207221 */ /* 0x004fc80000000000 */
[----:B------:R-:W-:-:S05]  /*2590*/  FMUL R32, R32, 1.4426950216293334961 ;  /* 0x3fb8aa3b20207820 */ /* 0x000fca0000400000 */
[----:B------:R-:W-:-:S13]  /*25a0*/  FSETP.GEU.AND P0, PT, R32, -126, PT ;  /* 0xc2fc00002000780b */ /* 0x000fda0003f0e000 */
[----:B------:R-:W-:-:S06]  /*25b0*/  @!P0 FMUL R32, R32, 0.5 ;  /* 0x3f00000020208820 */ /* 0x000fcc0000400000 */
[----:B------:R-:W1:Y:S02]  /*25c0*/  MUFU.EX2 R32, R32 ;  /* 0x0000002000207308 */ /* 0x000e640000000800 */
[----:B-1----:R-:W-:-:S04]  /*25d0*/  @!P0 FMUL R32, R32, R32 ;  /* 0x0000002020208220 */ /* 0x002fc80000400000 */
[----:B------:R-:W-:Y:S01]  /*25e0*/  FADD R11, R9, R32 ;  /* 0x00000020090b7221 */ /* 0x000fe20000000000 */
[----:B------:R0:W-:Y:S01]  /*25f0*/  STG.E desc[UR8][R6.64], R32 ;  /* 0x0000002006007986 */ /* 0x0001e2000c101908 */
[----:B------:R-:W-:Y:S05]  /*2600*/  BRA.U UP2, `(.L_x_22) ;  /* 0xfffffff902707547 */ /* 0x000fea000b83ffff */
.L_x_21:
[----:B------:R-:W-:Y:S05]  /*2610*/  BRA.U !UP1, `(.L_x_20) ;  /* 0x0000000509987547 */ /* 0x000fea000b800000 */
[----:B------:R-:W-:Y:S02]  /*2620*/  UISETP.GE.U32.AND UP1, UPT, UR7, 0x4, UPT ;  /* 0x000000040700788c */ /* 0x000fe4000bf26070 */
[----:B------:R-:W-:-:S04]  /*2630*/  ULOP3.LUT UR10, UR5, 0x3, URZ, 0xc0, !UPT ;  /* 0x00000003050a7892 */ /* 0x000fc8000f8ec0ff */
[----:B------:R-:W-:-:S03]  /*2640*/  UISETP.NE.AND UP2, UPT, UR10, URZ, UPT ;  /* 0x000000ff0a00728c */ /* 0x000fc6000bf45270 */
[----:B------:R-:W-:Y:S08]  /*2650*/  BRA.U !UP1, `(.L_x_23) ;  /* 0x0000000109cc7547 */ /* 0x000ff0000b800000 */
[----:B------:R-:W-:Y:S01]  /*2660*/  VIADD R2, R3, UR4 ;  /* 0x0000000403027c36 */ /* 0x000fe20008000000 */
[----:B0-----:R-:W0:Y:S03]  /*2670*/  LDC.64 R6, c[0x0][0x388] ;  /* 0x0000e200ff067b82 */ /* 0x001e260000000a00 */
[----:B------:R-:W-:-:S04]  /*2680*/  IMAD R9, R23, R2, R22 ;  /* 0x0000000217097224 */ /* 0x000fc800078e0216 */
[----:B------:R-:W-:-:S06]  /*2690*/  IMAD.WIDE.U32 R20, R9, 0x4, R4 ;  /* 0x0000000409147825 */ /* 0x000fcc00078e0004 */
[----:B------:R-:W2:Y:S01]  /*26a0*/  LDG.E R21, desc[UR8][R20.64] ;  /* 0x0000000814157981 */ /* 0x000ea2000c1e1900 */
[----:B------:R-:W-:-:S05]  /*26b0*/  IADD3 R29, PT, PT, R23, R9, RZ ;  /* 0x00000009171d7210 */ /* 0x000fca0007ffe0ff */
[----:B------:R-:W-:-:S04]  /*26c0*/  IMAD.WIDE.U32 R18, R29, 0x4, R4 ;  /* 0x000000041d127825 */ /* 0x000fc800078e0004 */
[----:B0-----:R-:W-:-:S04]  /*26d0*/  IMAD.WIDE.U32 R8, R9, 0x4, R6 ;  /* 0x0000000409087825 */ /* 0x001fc800078e0006 */
[----:B--2---:R-:W-:-:S04]  /*26e0*/  FADD R2, R21, -R0 ;  /* 0x8000000015027221 */ /* 0x004fc80000000000 */
[----:B------:R-:W-:-:S05]  /*26f0*/  FMUL R10, R2, 1.4426950216293334961 ;  /* 0x3fb8aa3b020a7820 */ /* 0x000fca0000400000 */
[----:B------:R-:W-:-:S13]  /*2700*/  FSETP.GEU.AND P0, PT, R10, -126, PT ;  /* 0xc2fc00000a00780b */ /* 0x000fda0003f0e000 */
[----:B------:R-:W-:-:S04]  /*2710*/  @!P0 FMUL R10, R10, 0.5 ;  /* 0x3f0000000a0a8820 */ /* 0x000fc80000400000 */
[----:B------:R-:W0:Y:S02]  /*2720*/  MUFU.EX2 R2, R10 ;  /* 0x0000000a00027308 */ /* 0x000e240000000800 */
[----:B0-----:R-:W-:-:S05]  /*2730*/  @!P0 FMUL R2, R2, R2 ;  /* 0x0000000202028220 */ /* 0x001fca0000400000 */
[----:B------:R0:W-:Y:S04]  /*2740*/  STG.E desc[UR8][R8.64], R2 ;  /* 0x0000000208007986 */ /* 0x0001e8000c101908 */
[----:B------:R-:W2:Y:S01]  /*2750*/  LDG.E R19, desc[UR8][R18.64] ;  /* 0x0000000812137981 */ /* 0x000ea2000c1e1900 */
[----:B------:R-:W-:Y:S01]  /*2760*/  IADD3 R31, PT, PT, R23, R29, RZ ;  /* 0x0000001d171f7210 */ /* 0x000fe20007ffe0ff */
[----:B--2---:R-:W-:-:S04]  /*2770*/  FADD R20, R19, -R0 ;  /* 0x8000000013147221 */ /* 0x004fc80000000000 */
[----:B------:R-:W-:Y:S01]  /*2780*/  FMUL R30, R20, 1.4426950216293334961 ;  /* 0x3fb8aa3b141e7820 */ /* 0x000fe20000400000 */
[----:B------:R-:W-:-:S04]  /*2790*/  IMAD.WIDE.U32 R20, R29, 0x4, R6 ;  /* 0x000000041d147825 */ /* 0x000fc800078e0006 */
[----:B------:R-:W-:Y:S01]  /*27a0*/  FSETP.GEU.AND P0, PT, R30, -126, PT ;  /* 0xc2fc00001e00780b */ /* 0x000fe20003f0e000 */
[----:B------:R-:W-:-:S12]  /*27b0*/  IMAD.WIDE.U32 R28, R31, 0x4, R4 ;  /* 0x000000041f1c7825 */ /* 0x000fd800078e0004 */
[----:B------:R-:W-:-:S04]  /*27c0*/  @!P0 FMUL R30, R30, 0.5 ;  /* 0x3f0000001e1e8820 */ /* 0x000fc80000400000 */
[----:B------:R-:W1:Y:S02]  /*27d0*/  MUFU.EX2 R27, R30 ;  /* 0x0000001e001b7308 */ /* 0x000e640000000800 */
[----:B-1----:R-:W-:-:S05]  /*27e0*/  @!P0 FMUL R27, R27, R27 ;  /* 0x0000001b1b1b8220 */ /* 0x002fca0000400000 */
[----:B------:R1:W-:Y:S04]  /*27f0*/  STG.E desc[UR8][R20.64], R27 ;  /* 0x0000001b14007986 */ /* 0x0003e8000c101908 */
[----:B------:R-:W0:Y:S01]  /*2800*/  LDG.E R29, desc[UR8][R28.64] ;  /* 0x000000081c1d7981 */ /* 0x000e22000c1e1900 */
[----:B------:R-:W-:-:S05]  /*2810*/  IADD3 R35, PT, PT, R23, R31, RZ ;  /* 0x0000001f17237210 */ /* 0x000fca0007ffe0ff */
[----:B------:R-:W-:-:S04]  /*2820*/  IMAD.WIDE.U32 R18, R35, 0x4, R4 ;  /* 0x0000000423127825 */ /* 0x000fc800078e0004 */
[----:B0-----:R-:W-:-:S04]  /*2830*/  FADD R8, R29, -R0 ;  /* 0x800000001d087221 */ /* 0x001fc80000000000 */
[----:B------:R-:W-:Y:S01]  /*2840*/  FMUL R10, R8, 1.4426950216293334961 ;  /* 0x3fb8aa3b080a7820 */ /* 0x000fe20000400000 */
[----:B------:R-:W-:-:S04]  /*2850*/  IMAD.WIDE.U32 R8, R31, 0x4, R6 ;  /* 0x000000041f087825 */ /* 0x000fc800078e0006 */
[----:B------:R-:W-:-:S13]  /*2860*/  FSETP.GEU.AND P0, PT, R10, -126, PT ;  /* 0xc2fc00000a00780b */ /* 0x000fda0003f0e000 */
[----:B------:R-:W-:-:S04]  /*2870*/  @!P0 FMUL R10, R10, 0.5 ;  /* 0x3f0000000a0a8820 */ /* 0x000fc80000400000 */
[----:B------:R-:W0:Y:S02]  /*2880*/  MUFU.EX2 R33, R10 ;  /* 0x0000000a00217308 */ /* 0x000e240000000800 */
[----:B0-----:R-:W-:-:S05]  /*2890*/  @!P0 FMUL R33, R33, R33 ;  /* 0x0000002121218220 */ /* 0x001fca0000400000 */
[----:B------:R2:W-:Y:S04]  /*28a0*/  STG.E desc[UR8][R8.64], R33 ;  /* 0x0000002108007986 */ /* 0x0005e8000c101908 */
[----:B------:R-:W1:Y:S01]  /*28b0*/  LDG.E R19, desc[UR8][R18.64] ;  /* 0x0000000812137981 */ /* 0x000e62000c1e1900 */
[----:B------:R-:W-:-:S04]  /*28c0*/  IMAD.WIDE.U32 R6, R35, 0x4, R6 ;  /* 0x0000000423067825 */ /* 0x000fc800078e0006 */
[----:B------:R-:W-:Y:S01]  /*28d0*/  FADD R2, R11, R2 ;  /* 0x000000020b027221 */ /* 0x000fe20000000000 */
[----:B------:R-:W-:-:S03]  /*28e0*/  UIADD3 UR4, UPT, UPT, UR4, 0x4, URZ ;  /* 0x0000000404047890 */ /* 0x000fc6000fffe0ff */
[----:B------:R-:W-:-:S04]  /*28f0*/  FADD R2, R2, R27 ;  /* 0x0000001b02027221 */ /* 0x000fc80000000000 */
[----:B------:R-:W-:Y:S01]  /*2900*/  FADD R2, R2, R33 ;  /* 0x0000002102027221 */ /* 0x000fe20000000000 */
[----:B-1----:R-:W-:-:S04]  /*2910*/  FADD R20, R19, -R0 ;  /* 0x8000000013147221 */ /* 0x002fc80000000000 */
[----:B------:R-:W-:-:S05]  /*2920*/  FMUL R20, R20, 1.4426950216293334961 ;  /* 0x3fb8aa3b14147820 */ /* 0x000fca0000400000 */
[----:B------:R-:W-:-:S13]  /*2930*/  FSETP.GEU.AND P0, PT, R20, -126, PT ;  /* 0xc2fc00001400780b */ /* 0x000fda0003f0e000 */
[----:B------:R-:W-:-:S04]  /*2940*/  @!P0 FMUL R20, R20, 0.5 ;  /* 0x3f00000014148820 */ /* 0x000fc80000400000 */
[----:B------:R-:W0:Y:S02]  /*2950*/  MUFU.EX2 R21, R20 ;  /* 0x0000001400157308 */ /* 0x000e240000000800 */
[----:B0-----:R-:W-:-:S04]  /*2960*/  @!P0 FMUL R21, R21, R21 ;  /* 0x0000001515158220 */ /* 0x001fc80000400000 */
[----:B------:R-:W-:Y:S01]  /*2970*/  FADD R11, R2, R21 ;  /* 0x00000015020b7221 */ /* 0x000fe20000000000 */
[----:B------:R2:W-:Y:S06]  /*2980*/  STG.E desc[UR8][R6.64], R21 ;  /* 0x0000001506007986 */ /* 0x0005ec000c101908 */
.L_x_23:
[----:B------:R-:W-:Y:S05]  /*2990*/  BRA.U !UP2, `(.L_x_20) ;  /* 0x000000010ab87547 */ /* 0x000fea000b800000 */
[----:B------:R-:W-:Y:S02]  /*29a0*/  UISETP.NE.AND UP1, UPT, UR10, 0x1, UPT ;  /* 0x000000010a00788c */ /* 0x000fe4000bf25270 */
[----:B------:R-:W-:-:S04]  /*29b0*/  ULOP3.LUT UR6, UR5, 0x1, URZ, 0xc0, !UPT ;  /* 0x0000000105067892 */ /* 0x000fc8000f8ec0ff */
[----:B------:R-:W-:-:S03]  /*29c0*/  UISETP.NE.U32.AND UP2, UPT, UR6, 0x1, UPT ;  /* 0x000000010600788c */ /* 0x000fc6000bf45070 */
[----:B------:R-:W-:Y:S08]  /*29d0*/  BRA.U !UP1, `(.L_x_24) ;  /* 0x00000001096c7547 */ /* 0x000ff0000b800000 */
[----:B------:R-:W-:Y:S01]  /*29e0*/  IADD3 R2, PT, PT, R3, UR4, RZ ;  /* 0x0000000403027c10 */ /* 0x000fe2000fffe0ff */
[----:B0-2---:R-:W0:Y:S04]  /*29f0*/  LDC.64 R6, c[0x0][0x388] ;  /* 0x0000e200ff067b82 */ /* 0x005e280000000a00 */
        /* <DEDUP_REMOVED lines=14> */
[----:B------:R-:W-:-:S04]  /*2ae0*/  IMAD.WIDE.U32 R6, R27, 0x4, R6 ;  /* 0x000000041b067825 */ /* 0x000fc800078e0006 */
[----:B------:R-:W-:Y:S01]  /*2af0*/  FADD R11, R11, R10 ;  /* 0x0000000a0b0b7221 */ /* 0x000fe20000000000 */
[----:B------:R-:W-:Y:S01]  /*2b00*/  UIADD3 UR4, UPT, UPT, UR4, 0x2, URZ ;  /* 0x0000000204047890 */ /* 0x000fe2000fffe0ff */
[----:B--2---:R-:W-:-:S04]  /*2b10*/  FADD R20, R19, -R0 ;  /* 0x8000000013147221 */ /* 0x004fc80000000000 */
[----:B------:R-:W-:-:S05]  /*2b20*/  FMUL R20, R20, 1.4426950216293334961 ;  /* 0x3fb8aa3b14147820 */ /* 0x000fca0000400000 */
[----:B------:R-:W-:-:S13]  /*2b30*/  FSETP.GEU.AND P0, PT, R20, -126, PT ;  /* 0xc2fc00001400780b */ /* 0x000fda0003f0e000 */
[----:B------:R-:W-:-:S04]  /*2b40*/  @!P0 FMUL R20, R20, 0.5 ;  /* 0x3f00000014148820 */ /* 0x000fc80000400000 */
[----:B------:R-:W0:Y:S02]  /*2b50*/  MUFU.EX2 R2, R20 ;  /* 0x0000001400027308 */ /* 0x000e240000000800 */
[----:B0-----:R-:W-:-:S04]  /*2b60*/  @!P0 FMUL R2, R2, R2 ;  /* 0x0000000202028220 */ /* 0x001fc80000400000 */
[----:B------:R-:W-:Y:S01]  /*2b70*/  FADD R11, R11, R2 ;  /* 0x000000020b0b7221 */ /* 0x000fe20000000000 */
[----:B------:R1:W-:Y:S06]  /*2b80*/  STG.E desc[UR8][R6.64], R2 ;  /* 0x0000000206007986 */ /* 0x0003ec000c101908 */
.L_x_24:
[----:B------:R-:W-:Y:S05]  /*2b90*/  BRA.U UP2, `(.L_x_20) ;  /* 0x0000000102387547 */ /* 0x000fea000b800000 */
[----:B------:R-:W-:-:S05]  /*2ba0*/  IADD3 R3, PT, PT, R3, UR4, RZ ;  /* 0x0000000403037c10 */ /* 0x000fca000fffe0ff */
[----:B012---:R-:W-:Y:S02]  /*2bb0*/  IMAD R7, R23, R3, R22 ;  /* 0x0000000317077224 */ /* 0x007fe400078e0216 */
[----:B------:R-:W0:Y:S02]  /*2bc0*/  LDC.64 R2, c[0x0][0x388] ;  /* 0x0000e200ff027b82 */ /* 0x000e240000000a00 */
[----:B------:R-:W-:-:S06]  /*2bd0*/  IMAD.WIDE.U32 R4, R7, 0x4, R4 ;  /* 0x0000000407047825 */ /* 0x000fcc00078e0004 */
[----:B------:R-:W2:Y:S01]  /*2be0*/  LDG.E R5, desc[UR8][R4.64] ;  /* 0x0000000804057981 */ /* 0x000ea2000c1e1900 */
[----:B0-----:R-:W-:-:S04]  /*2bf0*/  IMAD.WIDE.U32 R2, R7, 0x4, R2 ;  /* 0x0000000407027825 */ /* 0x001fc800078e0002 */
        /* <DEDUP_REMOVED lines=8> */
.L_x_20:
[----:B------:R-:W-:Y:S01]  /*2c80*/  IMAD.MOV.U32 R36, RZ, RZ, -0x40800000 ;  /* 0xbf800000ff247424 */ /* 0x000fe200078e00ff */
[----:B0-----:R-:W-:Y:S01]  /*2c90*/  MOV R20, RZ ;  /* 0x000000ff00147202 */ /* 0x001fe20000000f00 */
[----:B------:R-:W-:Y:S06]  /*2ca0*/  BRA.U !UP0, `(.L_x_25) ;  /* 0x0000002508247547 */ /* 0x000fec000b800000 */
[----:B------:R-:W-:Y:S01]  /*2cb0*/  UISETP.GE.U32.AND UP0, UPT, UR5, 0x8, UPT ;  /* 0x000000080500788c */ /* 0x000fe2000bf06070 */
[----:B-1----:R-:W-:Y:S01]  /*2cc0*/  IADD3 R10, PT, PT, R17, 0x5, RZ ;  /* 0x00000005110a7810 */ /* 0x002fe20007ffe0ff */
[----:B------:R-:W-:Y:S01]  /*2cd0*/  ULOP3.LUT UR6, UR5, 0x7, URZ, 0xc0, !UPT ;  /* 0x0000000705067892 */ /* 0x000fe2000f8ec0ff */
[----:B------:R-:W-:-:S06]  /*2ce0*/  UMOV UR4, URZ ;  /* 0x000000ff00047c82 */ /* 0x000fcc0008000000 */
[----:B------:R-:W-:Y:S05]  /*2cf0*/  BRA.U !UP0, `(.L_x_26) ;  /* 0x0000000908b07547 */ /* 0x000fea000b800000 */
[----:B------:R-:W0:Y:S01]  /*2d00*/  LDCU.64 UR10, c[0x0][0x3a0] ;  /* 0x00007400ff0a77ac */ /* 0x000e220008000a00 */
[C---:B--2---:R-:W-:Y:S01]  /*2d10*/  IADD3 R7, PT, PT, R17.reuse, 0x8, RZ ;  /* 0x0000000811077810 */ /* 0x044fe20007ffe0ff */
[C---:B------:R-:W-:Y:S01]  /*2d20*/  VIADD R19, R17.reuse, 0xa ;  /* 0x0000000a11137836 */ /* 0x040fe20000000000 */
[C---:B---3--:R-:W-:Y:S01]  /*2d30*/  IADD3 R3, PT, PT, R17.reuse, 0x6, RZ ;  /* 0x0000000611037810 */ /* 0x048fe20007ffe0ff */
        /* <DEDUP_REMOVED lines=8> */
[--C-:B------:R-:W-:Y:S02]  /*2dc0*/  IMAD R0, R3, UR11, R26.reuse ;  /* 0x0000000b03007c24 */ /* 0x100fe4000f8e021a */
        /* <DEDUP_REMOVED lines=13> */
.L_x_43:
[----:B------:R-:W0:Y:S02]  /*2ea0*/  LDC.64 R18, c[0x0][0x388] ;  /* 0x0000e200ff127b82 */ /* 0x000e240000000a00 */
[----:B0-----:R-:W-:-:S05]  /*2eb0*/  IMAD.WIDE.U32 R18, R2, 0x4, R18 ;  /* 0x0000000402127825 */ /* 0x001fca00078e0012 */
[----:B------:R-:W2:Y:S01]  /*2ec0*/  LDG.E R35, desc[UR8][R18.64] ;  /* 0x0000000812237981 */ /* 0x000ea2000c1e1900 */
[----:B------:R-:W0:Y:S01]  /*2ed0*/  MUFU.RCP R0, R11 ;  /* 0x0000000b00007308 */ /* 0x000e220000001000 */
[----:B------:R-:W-:Y:S01]  /*2ee0*/  BSSY.RECONVERGENT B2, `(.L_x_27) ;  /* 0x000000b000027945 */ /* 0x000fe20003800200 */
[----:B0-----:R-:W-:-:S04]  /*2ef0*/  FFMA R21, R0, -R11, 1 ;  /* 0x3f80000000157423 */ /* 0x001fc8000000080b */
[----:B------:R-:W-:Y:S02]  /*2f00*/  FFMA R0, R0, R21, R0 ;  /* 0x0000001500007223 */ /* 0x000fe40000000000 */
[----:B--2---:R-:W0:Y:S02]  /*2f10*/  FCHK P0, R35, R11 ;  /* 0x0000000b23007302 */ /* 0x004e240000000000 */
[----:B------:R-:W-:-:S04]  /*2f20*/  FFMA R20, R35, R0, RZ ;  /* 0x0000000023147223 */ /* 0x000fc800000000ff */
[----:B------:R-:W-:-:S04]  /*2f30*/  FFMA R21, R20, -R11, R35 ;  /* 0x8000000b14157223 */ /* 0x000fc80000000023 */
[----:B------:R-:W-:Y:S01]  /*2f40*/  FFMA R27, R0, R21, R20 ;  /* 0x00000015001b7223 */ /* 0x000fe20000000014 */
[----:B0-----:R-:W-:Y:S06]  /*2f50*/  @!P0 BRA `(.L_x_28) ;  /* 0x00000000000c8947 */ /* 0x001fec0003800000 */
[----:B------:R-:W-:-:S07]  /*2f60*/  MOV R28, 0x2f80 ;  /* 0x00002f80001c7802 */ /* 0x000fce0000000f00 */
[----:B------:R-:W-:Y:S05]  /*2f70*/  CALL.REL.NOINC `($__internal_1_$__cuda_sm3x_div_rn_noftz_f32_slowpath) ;  /* 0x0000002400dc7944 */ /* 0x000fea0003c00000 */
[----:B------:R-:W-:-:S07]  /*2f80*/  MOV R27, R0 ;  /* 0x00000000001b7202 */ /* 0x000fce0000000f00 */
.L_x_28:
[----:B------:R-:W-:Y:S05]  /*2f90*/  BSYNC.RECONVERGENT B2 ;  /* 0x0000000000027941 */ /* 0x000fea0003800200 */
.L_x_27:
[----:B------:R-:W0:Y:S01]  /*2fa0*/  LDC.64 R20, c[0x0][0x388] ;  /* 0x0000e200ff147b82 */ /* 0x000e220000000a00 */
[----:B------:R1:W-:Y:S01]  /*2fb0*/  STG.E desc[UR8][R18.64], R27 ;  /* 0x0000001b12007986 */ /* 0x0003e2000c101908 */
        /* <DEDUP_REMOVED lines=10> */
[----:B01----:R-:W-:Y:S06]  /*3060*/  @!P0 BRA `(.L_x_30) ;  /* 0x00000000000c8947 */ /* 0x003fec0003800000 */
[----:B------:R-:W-:-:S07]  /*3070*/  MOV R28, 0x3090 ;  /* 0x00003090001c7802 */ /* 0x000fce0000000f00 */
[----:B------:R-:W-:Y:S05]  /*3080*/  CALL.REL.NOINC `($__internal_1_$__cuda_sm3x_div_rn_noftz_f32_slowpath) ;  /* 0x0000002400987944 */ /* 0x000fea0003c00000 */
[----:B------:R-:W-:-:S07]  /*3090*/  MOV R29, R0 ;  /* 0x00000000001d7202 */ /* 0x000fce0000000f00 */
.L_x_30:
[----:B------:R-:W-:Y:S05]  /*30a0*/  BSYNC.RECONVERGENT B2 ;  /* 0x0000000000027941 */ /* 0x000fea0003800200 */
.L_x_29:
        /* <DEDUP_REMOVED lines=16> */
.L_x_32:
[----:B------:R-:W-:Y:S05]  /*31b0*/  BSYNC.RECONVERGENT B2 ;  /* 0x0000000000027941 */ /* 0x000fea0003800200 */
.L_x_31:
        /* <DEDUP_REMOVED lines=16> */
.L_x_34:
[----:B------:R-:W-:Y:S05]  /*32c0*/  BSYNC.RECONVERGENT B2 ;  /* 0x0000000000027941 */ /* 0x000fea0003800200 */
.L_x_33:
        /* <DEDUP_REMOVED lines=15> */
[----:B------:R-:W-:-:S07]  /*33c0*/  IMAD.MOV.U32 R27, RZ, RZ, R0 ;  /* 0x000000ffff1b7224 */ /* 0x000fce00078e0000 */
.L_x_36:
[----:B------:R-:W-:Y:S05]  /*33d0*/  BSYNC.RECONVERGENT B2 ;  /* 0x0000000000027941 */ /* 0x000fea0003800200 */
.L_x_35:
        /* <DEDUP_REMOVED lines=16> */
.L_x_38:
[----:B------:R-:W-:Y:S05]  /*34e0*/  BSYNC.RECONVERGENT B2 ;  /* 0x0000000000027941 */ /* 0x000fea0003800200 */
.L_x_37:
        /* <DEDUP_REMOVED lines=16> */
.L_x_40:
[----:B------:R-:W-:Y:S05]  /*35f0*/  BSYNC.RECONVERGENT B2 ;  /* 0x0000000000027941 */ /* 0x000fea0003800200 */
.L_x_39:
        /* <DEDUP_REMOVED lines=15> */
.L_x_42:
[----:B------:R-:W-:Y:S05]  /*36f0*/  BSYNC.RECONVERGENT B2 ;  /* 0x0000000000027941 */ /* 0x000fea0003800200 */
.L_x_41:
[----:B------:R0:W-:Y:S01]  /*3700*/  STG.E desc[UR8][R20.64], R0 ;  /* 0x0000000014007986 */ /* 0x0001e2000c101908 */
[----:B------:R-:W-:Y:S01]  /*3710*/  UIADD3 UR5, UPT, UPT, UR5, 0x8, URZ ;  /* 0x0000000805057890 */ /* 0x000fe2000fffe0ff */
[C---:B------:R-:W-:Y:S01]  /*3720*/  LEA R9, R23.reuse, R9, 0x3 ;  /* 0x0000000917097211 */ /* 0x040fe200078e18ff */
[C---:B------:R-:W-:Y:S01]  /*3730*/  IMAD R5, R23.reuse, 0x8, R5 ;  /* 0x0000000817057824 */ /* 0x040fe200078e0205 */
[C---:B------:R-:W-:Y:S01]  /*3740*/  LEA R8, R23.reuse, R8, 0x3 ;  /* 0x0000000817087211 */ /* 0x040fe200078e18ff */
[----:B------:R-:W-:Y:S01]  /*3750*/  UISETP.NE.AND UP0, UPT, UR5, URZ, UPT ;  /* 0x000000ff0500728c */ /* 0x000fe2000bf05270 */
[C---:B------:R-:W-:Y:S02]  /*3760*/  LEA R7, R23.reuse, R7, 0x3 ;  /* 0x0000000717077211 */ /* 0x040fe400078e18ff */
[C---:B------:R-:W-:Y:S02]  /*3770*/  LEA R6, R23.reuse, R6, 0x3 ;  /* 0x0000000617067211 */ /* 0x040fe400078e18ff */
[----:B------:R-:W-:-:S02]  /*3780*/  LEA R4, R23, R4, 0x3 ;  /* 0x0000000417047211 */ /* 0x000fc400078e18ff */
[C---:B------:R-:W-:Y:S02]  /*3790*/  LEA R3, R23.reuse, R3, 0x3 ;  /* 0x0000000317037211 */ /* 0x040fe400078e18ff */
[----:B------:R-:W-:Y:S01]  /*37a0*/  LEA R2, R23, R2, 0x3 ;  /* 0x0000000217027211 */ /* 0x000fe200078e18ff */
[----:B0-----:R-:W-:Y:S06]  /*37b0*/  BRA.U UP0, `(.L_x_43) ;  /* 0xfffffff500b87547 */ /* 0x001fec000b83ffff */
.L_x_26:
[----:B------:R-:W-:-:S09]  /*37c0*/  UISETP.NE.AND UP0, UPT, UR6, URZ, UPT ;  /* 0x000000ff0600728c */ /* 0x000fd2000bf05270 */
[----:B------:R-:W-:Y:S05]  /*37d0*/  BRA.U !UP0, `(.L_x_44) ;  /* 0x0000000908307547 */ /* 0x000fea000b800000 */
[----:B------:R-:W0:Y:S01]  /*37e0*/  LDCU UR5, c[0x0][0x3a8] ;  /* 0x00007500ff0577ac */ /* 0x000e220008000800 */
[----:B------:R-:W-:Y:S02]  /*37f0*/  UISETP.GE.U32.AND UP0, UPT, UR6, 0x4, UPT ;  /* 0x000000040600788c */ /* 0x000fe4000bf06070 */
[----:B0-----:R-:W-:-:S07]  /*3800*/  ULOP3.LUT UR5, UR5, 0x3, URZ, 0xc0, !UPT ;  /* 0x0000000305057892 */ /* 0x001fce000f8ec0ff */
[----:B------:R-:W-:Y:S05]  /*3810*/  BRA.U !UP0, `(.L_x_45) ;  /* 0x0000000508247547 */ /* 0x000fea000b800000 */
[----:B------:R-:W0:Y:S01]  /*3820*/  LDC.64 R4, c[0x0][0x388] ;  /* 0x0000e200ff047b82 */ /* 0x000e220000000a00 */
[----:B---3--:R-:W-:-:S05]  /*3830*/  IADD3 R2, PT, PT, R10, UR4, RZ ;  /* 0x000000040a027c10 */ /* 0x008fca000fffe0ff */
[----:B------:R-:W-:-:S04]  /*3840*/  IMAD R2, R23, R2, R22 ;  /* 0x0000000217027224 */ /* 0x000fc800078e0216 */
[----:B0-----:R-:W-:-:S05]  /*3850*/  IMAD.WIDE.U32 R4, R2, 0x4, R4 ;  /* 0x0000000402047825 */ /* 0x001fca00078e0004 */
[----:B------:R-:W3:Y:S01]  /*3860*/  LDG.E R35, desc[UR8][R4.64] ;  /* 0x0000000804237981 */ /* 0x000ee2000c1e1900 */
[----:B------:R-:W0:Y:S01]  /*3870*/  MUFU.RCP R0, R11 ;  /* 0x0000000b00007308 */ /* 0x000e220000001000 */
[----:B------:R-:W-:Y:S01]  /*3880*/  BSSY.RECONVERGENT B2, `(.L_x_46) ;  /* 0x000000b000027945 */ /* 0x000fe20003800200 */
[----:B0-----:R-:W-:-:S04]  /*3890*/  FFMA R3, R0, -R11, 1 ;  /* 0x3f80000000037423 */ /* 0x001fc8000000080b */
[----:B------:R-:W-:Y:S02]  /*38a0*/  FFMA R0, R0, R3, R0 ;  /* 0x0000000300007223 */ /* 0x000fe40000000000 */
[----:B---3--:R-:W0:Y:S02]  /*38b0*/  FCHK P0, R35, R11 ;  /* 0x0000000b23007302 */ /* 0x008e240000000000 */
[----:B------:R-:W-:-:S04]  /*38c0*/  FFMA R3, R0, R35, RZ ;  /* 0x0000002300037223 */ /* 0x000fc800000000ff */
[----:B--2---:R-:W-:-:S04]  /*38d0*/  FFMA R6, R3, -R11, R35 ;  /* 0x8000000b03067223 */ /* 0x004fc80000000023 */
[----:B------:R-:W-:Y:S01]  /*38e0*/  FFMA R3, R0, R6, R3 ;  /* 0x0000000600037223 */ /* 0x000fe20000000003 */
[----:B0-----:R-:W-:Y:S06]  /*38f0*/  @!P0 BRA `(.L_x_47) ;  /* 0x00000000000c8947 */ /* 0x001fec0003800000 */
[----:B------:R-:W-:-:S07]  /*3900*/  MOV R28, 0x3920 ;  /* 0x00003920001c7802 */ /* 0x000fce0000000f00 */
[----:B------:R-:W-:Y:S05]  /*3910*/  CALL.REL.NOINC `($__internal_1_$__cuda_sm3x_div_rn_noftz_f32_slowpath) ;  /* 0x0000001c00747944 */ /* 0x000fea0003c00000 */
[----:B------:R-:W-:-:S07]  /*3920*/  MOV R3, R0 ;  /* 0x0000000000037202 */ /* 0x000fce0000000f00 */
.L_x_47:
[----:B------:R-:W-:Y:S05]  /*3930*/  BSYNC.RECONVERGENT B2 ;  /* 0x0000000000027941 */ /* 0x000fea0003800200 */
.L_x_46:
[----:B------:R-:W0:Y:S01]  /*3940*/  LDC.64 R6, c[0x0][0x388] ;  /* 0x0000e200ff067b82 */ /* 0x000e220000000a00 */
[----:B------:R-:W-:Y:S01]  /*3950*/  IADD3 R2, PT, PT, R23, R2, RZ ;  /* 0x0000000217027210 */ /* 0x000fe20007ffe0ff */
[----:B------:R1:W-:Y:S04]  /*3960*/  STG.E desc[UR8][R4.64], R3 ;  /* 0x0000000304007986 */ /* 0x0003e8000c101908 */
        /* <DEDUP_REMOVED lines=14> */
.L_x_49:
[----:B------:R-:W-:Y:S05]  /*3a50*/  BSYNC.RECONVERGENT B2 ;  /* 0x0000000000027941 */ /* 0x000fea0003800200 */
.L_x_48:
        /* <DEDUP_REMOVED lines=17> */
.L_x_51:
[----:B------:R-:W-:Y:S05]  /*3b70*/  BSYNC.RECONVERGENT B2 ;  /* 0x0000000000027941 */ /* 0x000fea0003800200 */
.L_x_50:
        /* <DEDUP_REMOVED lines=16> */
.L_x_53:
[----:B------:R-:W-:Y:S05]  /*3c80*/  BSYNC.RECONVERGENT B2 ;  /* 0x0000000000027941 */ /* 0x000fea0003800200 */
.L_x_52:
[----:B------:R0:W-:Y:S01]  /*3c90*/  STG.E desc[UR8][R2.64], R0 ;  /* 0x0000000002007986 */ /* 0x0001e2000c101908 */
[----:B------:R-:W-:-:S12]  /*3ca0*/  UIADD3 UR4, UPT, UPT, UR4, 0x4, URZ ;  /* 0x0000000404047890 */ /* 0x000fd8000fffe0ff */
.L_x_45:
[----:B------:R-:W-:-:S09]  /*3cb0*/  UISETP.NE.AND UP0, UPT, UR5, URZ, UPT ;  /* 0x000000ff0500728c */ /* 0x000fd2000bf05270 */
[----:B------:R-:W-:Y:S05]  /*3cc0*/  BRA.U !UP0, `(.L_x_44) ;  /* 0x0000000108f47547 */ /* 0x000fea000b800000 */
[----:B------:R-:W-:-:S09]  /*3cd0*/  UISETP.NE.AND UP0, UPT, UR5, 0x1, UPT ;  /* 0x000000010500788c */ /* 0x000fd2000bf05270 */
[----:B------:R-:W-:Y:S05]  /*3ce0*/  BRA.U !UP0, `(.L_x_54) ;  /* 0x0000000108947547 */ /* 0x000fea000b800000 */
[----:B------:R-:W1:Y:S01]  /*3cf0*/  LDC.64 R4, c[0x0][0x388] ;  /* 0x0000e200ff047b82 */ /* 0x000e620000000a00 */
[----:B0--3--:R-:W-:-:S05]  /*3d00*/  IADD3 R2, PT, PT, R10, UR4, RZ ;  /* 0x000000040a027c10 */ /* 0x009fca000fffe0ff */
[----:B------:R-:W-:-:S04]  /*3d10*/  IMAD R2, R23, R2, R22 ;  /* 0x0000000217027224 */ /* 0x000fc800078e0216 */
[----:B-1----:R-:W-:-:S05]  /*3d20*/  IMAD.WIDE.U32 R4, R2, 0x4, R4 ;  /* 0x0000000402047825 */ /* 0x002fca00078e0004 */
        /* <DEDUP_REMOVED lines=13> */
.L_x_56:
[----:B------:R-:W-:Y:S05]  /*3e00*/  BSYNC.RECONVERGENT B2 ;  /* 0x0000000000027941 */ /* 0x000fea0003800200 */
.L_x_55:
        /* <DEDUP_REMOVED lines=16> */
.L_x_58:
[----:B------:R-:W-:Y:S05]  /*3f10*/  BSYNC.RECONVERGENT B2 ;  /* 0x0000000000027941 */ /* 0x000fea0003800200 */
.L_x_57:
[----:B------:R1:W-:Y:S01]  /*3f20*/  STG.E desc[UR8][R2.64], R0 ;  /* 0x0000000002007986 */ /* 0x0003e2000c101908 */
[----:B------:R-:W-:-:S12]  /*3f30*/  UIADD3 UR4, UPT, UPT, UR4, 0x2, URZ ;  /* 0x0000000204047890 */ /* 0x000fd8000fffe0ff */
.L_x_54:
[----:B------:R-:W4:Y:S02]  /*3f40*/  LDCU UR5, c[0x0][0x3a8] ;  /* 0x00007500ff0577ac */ /* 0x000f240008000800 */
[----:B----4-:R-:W-:-:S04]  /*3f50*/  ULOP3.LUT UR5, UR5, 0x1, URZ, 0xc0, !UPT ;  /* 0x0000000105057892 */ /* 0x010fc8000f8ec0ff */
[----:B------:R-:W-:-:S09]  /*3f60*/  UISETP.NE.U32.AND UP0, UPT, UR5, 0x1, UPT ;  /* 0x000000010500788c */ /* 0x000fd2000bf05070 */
[----:B------:R-:W-:Y:S05]  /*3f70*/  BRA.U UP0, `(.L_x_44) ;  /* 0x0000000100487547 */ /* 0x000fea000b800000 */
[----:B01-3--:R-:W0:Y:S01]  /*3f80*/  LDC.64 R2, c[0x0][0x388] ;  /* 0x0000e200ff027b82 */ /* 0x00be220000000a00 */
[----:B------:R-:W-:-:S04]  /*3f90*/  VIADD R10, R10, UR4 ;  /* 0x000000040a0a7c36 */ /* 0x000fc80008000000 */
        /* <DEDUP_REMOVED lines=9> */
[----:B------:R-:W-:-:S04]  /*4030*/  FFMA R5, R4, -R11, R35 ;  /* 0x8000000b04057223 */ /* 0x000fc80000000023 */
[----:B------:R-:W-:Y:S01]  /*4040*/  FFMA R0, R0, R5, R4 ;  /* 0x0000000500007223 */ /* 0x000fe20000000004 */
[----:B0-----:R-:W-:Y:S06]  /*4050*/  @!P0 BRA `(.L_x_60) ;  /* 0x0000000000088947 */ /* 0x001fec0003800000 */
[----:B------:R-:W-:-:S07]  /*4060*/  MOV R28, 0x4080 ;  /* 0x00004080001c7802 */ /* 0x000fce0000000f00 */
[----:B--2---:R-:W-:Y:S05]  /*4070*/  CALL.REL.NOINC `($__internal_1_$__cuda_sm3x_div_rn_noftz_f32_slowpath) ;  /* 0x00000014009c7944 */ /* 0x004fea0003c00000 */
.L_x_60:
[----:B------:R-:W-:Y:S05]  /*4080*/  BSYNC.RECONVERGENT B2 ;  /* 0x0000000000027941 */ /* 0x000fea0003800200 */
.L_x_59:
[----:B------:R4:W-:Y:S02]  /*4090*/  STG.E desc[UR8][R2.64], R0 ;  /* 0x0000000002007986 */ /* 0x0009e4000c101908 */
.L_x_44:
[----:B------:R-:W5:Y:S01]  /*40a0*/  LDCU UR4, c[0x0][0x3a8] ;  /* 0x00007500ff0477ac */ /* 0x000f620008000800 */
[----:B--2---:R-:W-:Y:S02]  /*40b0*/  CS2R R20, SRZ ;  /* 0x0000000000147805 */ /* 0x004fe4000001ff00 */
[----:B------:R-:W-:Y:S01]  /*40c0*/  MOV R36, 0xffffffff ;  /* 0xffffffff00247802 */ /* 0x000fe20000000f00 */
[----:B-----5:R-:W-:-:S09]  /*40d0*/  UISETP.GE.U32.AND UP0, UPT, UR4, 0x10, UPT ;  /* 0x000000100400788c */ /* 0x020fd2000bf06070 */
[----:B------:R-:W-:Y:S05]  /*40e0*/  BRA.U !UP0, `(.L_x_61) ;  /* 0x0000000908687547 */ /* 0x000fea000b800000 */
[----:B------:R-:W2:Y:S01]  /*40f0*/  LDCU.64 UR10, c[0x0][0x3a0] ;  /* 0x00007400ff0a77ac */ /* 0x000ea20008000a00 */
[C---:B------:R-:W-:Y:S01]  /*4100*/  IADD3 R5, PT, PT, R17.reuse, 0x6, RZ ;  /* 0x0000000611057810 */ /* 0x040fe20007ffe0ff */
[C---:B------:R-:W-:Y:S01]  /*4110*/  VIADD R33, R17.reuse, 0xb ;  /* 0x0000000b11217836 */ /* 0x040fe20000000000 */
[C---:B------:R-:W-:Y:S01]  /*4120*/  IADD3 R7, PT, PT, R17.reuse, 0x7, RZ ;  /* 0x0000000711077810 */ /* 0x040fe20007ffe0ff */
[C---:B------:R-:W-:Y:S01]  /*4130*/  VIADD R21, R17.reuse, 0x12 ;  /* 0x0000001211157836 */ /* 0x040fe20000000000 */
[C---:B------:R-:W-:Y:S02]  /*4140*/  IADD3 R9, PT, PT, R17.reuse, 0x8, RZ ;  /* 0x0000000811097810 */ /* 0x040fe40007ffe0ff */
[C---:B------:R-:W-:Y:S02]  /*4150*/  IADD3 R29, PT, PT, R17.reuse, 0x9, RZ ;  /* 0x00000009111d7810 */ /* 0x040fe40007ffe0ff */
[C---:B------:R-:W-:Y:S02]  /*4160*/  IADD3 R37, PT, PT, R17.reuse, 0xd, RZ ;  /* 0x0000000d11257810 */ /* 0x040fe40007ffe0ff */
[----:B------:R-:W-:-:S02]  /*4170*/  IADD3 R20, PT, PT, R17, 0x10, RZ ;  /* 0x0000001011147810 */ /* 0x000fc40007ffe0ff */
[C---:B------:R-:W-:Y:S02]  /*4180*/  IADD3 R31, PT, PT, R17.reuse, 0xa, RZ ;  /* 0x0000000a111f7810 */ /* 0x040fe40007ffe0ff */
[C---:B------:R-:W-:Y:S02]  /*4190*/  IADD3 R35, PT, PT, R17.reuse, 0xc, RZ ;  /* 0x0000000c11237810 */ /* 0x040fe40007ffe0ff */
[----:B------:R-:W-:Y:S01]  /*41a0*/  IADD3 R11, PT, PT, R17, 0x14, RZ ;  /* 0x00000014110b7810 */ /* 0x000fe20007ffe0ff */
[--C-:B--2---:R-:W-:Y:S01]  /*41b0*/  IMAD R4, R5, UR11, R26.reuse ;  /* 0x0000000b05047c24 */ /* 0x104fe2000f8e021a */
[----:B------:R-:W-:Y:S01]  /*41c0*/  IADD3 R28, PT, PT, R17, 0xe, RZ ;  /* 0x0000000e111c7810 */ /* 0x000fe20007ffe0ff */
[--C-:B---3--:R-:W-:Y:S01]  /*41d0*/  IMAD R6, R7, UR11, R26.reuse ;  /* 0x0000000b07067c24 */ /* 0x108fe2000f8e021a */
[----:B------:R-:W-:Y:S01]  /*41e0*/  IADD3 R30, PT, PT, R17, 0xf, RZ ;  /* 0x0000000f111e7810 */ /* 0x000fe20007ffe0ff */
[--C-:B------:R-:W-:Y:S01]  /*41f0*/  IMAD R8, R9, UR11, R26.reuse ;  /* 0x0000000b09087c24 */ /* 0x100fe2000f8e021a */
[----:B------:R-:W-:Y:S01]  /*4200*/  IADD3 R27, PT, PT, R17, 0x11, RZ ;  /* 0x00000011111b7810 */ /* 0x000fe20007ffe0ff */
[--C-:B------:R-:W-:Y:S01]  /*4210*/  IMAD R5, R29, UR11, R26.reuse ;  /* 0x0000000b1d057c24 */ /* 0x100fe2000f8e021a */
[----:B------:R-:W-:Y:S01]  /*4220*/  IADD3 R19, PT, PT, R17, 0x13, RZ ;  /* 0x0000001311137810 */ /* 0x000fe20007ffe0ff */
[--C-:B01--4-:R-:W-:Y:S01]  /*4230*/  IMAD R2, R37, UR11, R26.reuse ;  /* 0x0000000b25027c24 */ /* 0x113fe2000f8e021a */
[----:B------:R-:W-:Y:S01]  /*4240*/  IADD3 R3, PT, PT, R17, 0x5, RZ ;  /* 0x0000000511037810 */ /* 0x000fe20007ffe0ff */
[----:B------:R-:W-:-:S02]  /*4250*/  IMAD R9, R33, UR11, R26 ;  /* 0x0000000b21097c24 */ /* 0x000fc4000f8e021a */
[--C-:B------:R-:W-:Y:S02]  /*4260*/  IMAD R20, R20, UR11, R26.reuse ;  /* 0x0000000b14147c24 */ /* 0x100fe4000f8e021a */
[--C-:B------:R-:W-:Y:S02]  /*4270*/  IMAD R37, R4, UR10, R25.reuse ;  /* 0x0000000a04257c24 */ /* 0x100fe4000f8e0219 */
[--C-:B------:R-:W-:Y:S02]  /*4280*/  IMAD R7, R31, UR11, R26.reuse ;  /* 0x0000000b1f077c24 */ /* 0x100fe4000f8e021a */
[----:B------:R-:W-:Y:S02]  /*4290*/  IMAD R4, R6, UR10, R25 ;  /* 0x0000000a06047c24 */ /* 0x000fe4000f8e0219 */
        /* <DEDUP_REMOVED lines=11> */
[----:B------:R-:W-:Y:S02]  /*4350*/  HFMA2 R9, -RZ, RZ, 0, 0 ;  /* 0x00000000ff097431 */ /* 0x000fe400000001ff */
[----:B------:R-:W-:Y:S02]  /*4360*/  IMAD R31, R20, UR10, R25 ;  /* 0x0000000a141f7c24 */ /* 0x000fe4000f8e0219 */
[----:B------:R-:W-:-:S02]  /*4370*/  HFMA2 R20, -RZ, RZ, 0, 0 ;  /* 0x00000000ff147431 */ /* 0x000fc400000001ff */
[--C-:B------:R-:W-:Y:S02]  /*4380*/  IMAD R3, R7, UR10, R25.reuse ;  /* 0x0000000a07037c24 */ /* 0x100fe4000f8e0219 */
[--C-:B------:R-:W-:Y:S01]  /*4390*/  IMAD R7, R36, UR10, R25.reuse ;  /* 0x0000000a24077c24 */ /* 0x100fe2000f8e0219 */
[----:B------:R-:W-:Y:S01]  /*43a0*/  MOV R36, 0xffffffff ;  /* 0xffffffff00247802 */ /* 0x000fe20000000f00 */
[--C-:B------:R-:W-:Y:S02]  /*43b0*/  IMAD R35, R0, UR10, R25.reuse ;  /* 0x0000000a00237c24 */ /* 0x100fe4000f8e0219 */
[--C-:B------:R-:W-:Y:S02]  /*43c0*/  IMAD R2, R2, UR10, R25.reuse ;  /* 0x0000000a02027c24 */ /* 0x100fe4000f8e0219 */
[--C-:B------:R-:W-:Y:S02]  /*43d0*/  IMAD R27, R28, UR10, R25.reuse ;  /* 0x0000000a1c1b7c24 */ /* 0x100fe4000f8e0219 */
[----:B------:R-:W-:-:S02]  /*43e0*/  IMAD R30, R30, UR10, R25 ;  /* 0x0000000a1e1e7c24 */ /* 0x000fc4000f8e0219 */
[--C-:B------:R-:W-:Y:S02]  /*43f0*/  IMAD R32, R32, UR10, R25.reuse ;  /* 0x0000000a20207c24 */ /* 0x100fe4000f8e0219 */
[--C-:B------:R-:W-:Y:S02]  /*4400*/  IMAD R33, R18, UR10, R25.reuse ;  /* 0x0000000a12217c24 */ /* 0x100fe4000f8e0219 */
[--C-:B------:R-:W-:Y:S02]  /*4410*/  IMAD R34, R34, UR10, R25.reuse ;  /* 0x0000000a22227c24 */ /* 0x100fe4000f8e0219 */
[----:B------:R-:W-:-:S07]  /*4420*/  IMAD R0, R10, UR10, R25 ;  /* 0x0000000a0a007c24 */ /* 0x000fce000f8e0219 */
.L_x_62:
[----:B------:R-:W0:Y:S02]  /*4430*/  LDC.64 R10, c[0x0][0x388] ;  /* 0x0000e200ff0a7b82 */ /* 0x000e240000000a00 */
[----:B0-----:R-:W-:-:S06]  /*4440*/  IMAD.WIDE.U32 R18, R0, 0x4, R10 ;  /* 0x0000000400127825 */ /* 0x001fcc00078e000a */
[----:B------:R-:W2:Y:S02]  /*4450*/  LDG.E R19, desc[UR8][R18.64] ;  /* 0x0000000812137981 */ /* 0x000ea4000c1e1900 */
[----:B--2---:R-:W-:-:S04]  /*4460*/  FSETP.GT.AND P3, PT, R19, R20, PT ;  /* 0x000000141300720b */ /* 0x004fc80003f64000 */
[----:B------:R-:W-:Y:S01]  /*4470*/  FSEL R28, R19, R20, P3 ;  /* 0x00000014131c7208 */ /* 0x000fe20001800000 */
[----:B------:R-:W-:-:S06]  /*4480*/  IMAD.WIDE.U32 R20, R37, 0x4, R10 ;  /* 0x0000000425147825 */ /* 0x000fcc00078e000a */
[----:B------:R-:W2:Y:S01]  /*4490*/  LDG.E R21, desc[UR8][R20.64] ;  /* 0x0000000814157981 */ /* 0x000ea2000c1e1900 */
[----:B------:R-:W-:-:S06]  /*44a0*/  IMAD.WIDE.U32 R18, R6, 0x4, R10 ;  /* 0x0000000406127825 */ /* 0x000fcc00078e000a */
[----:B------:R-:W3:Y:S01]  /*44b0*/  LDG.E R18, desc[UR8][R18.64] ;  /* 0x0000000812127981 */ /* 0x000ee2000c1e1900 */
[----:B--2---:R-:W-:-:S04]  /*44c0*/  FSETP.GT.AND P4, PT, R21, R28, PT ;  /* 0x0000001c1500720b */ /* 0x004fc80003f84000 */
[----:B------:R-:W-:Y:S01]  /*44d0*/  FSEL R21, R21, R28, P4 ;  /* 0x0000001c15157208 */ /* 0x000fe20002000000 */
[----:B------:R-:W-:-:S06]  /*44e0*/  IMAD.WIDE.U32 R28, R4, 0x4, R10 ;  /* 0x00000004041c7825 */ /* 0x000fcc00078e000a */
[----:B------:R-:W2:Y:S02]  /*44f0*/  LDG.E R28, desc[UR8][R28.64] ;  /* 0x000000081c1c7981 */ /* 0x000ea4000c1e1900 */
[----:B--2---:R-:W-:-:S04]  /*4500*/  FSETP.GT.AND P5, PT, R28, R21, PT ;  /* 0x000000151c00720b */ /* 0x004fc80003fa4000 */
[----:B------:R-:W-:-:S04]  /*4510*/  FSEL R21, R28, R21, P5 ;  /* 0x000000151c157208 */ /* 0x000fc80002800000 */
[----:B---3--:R-:W-:-:S04]  /*4520*/  FSETP.GT.AND P6, PT, R18, R21, PT ;  /* 0x000000151200720b */ /* 0x008fc80003fc4000 */
[----:B------:R-:W-:Y:S01]  /*4530*/  FSEL R18, R18, R21, P6 ;  /* 0x0000001512127208 */ /* 0x000fe20003000000 */
[----:B------:R-:W-:-:S04]  /*4540*/  IMAD.WIDE.U32 R20, R8, 0x4, R10 ;  /* 0x0000000408147825 */ /* 0x000fc800078e000a */
[----:B------:R-:W-:Y:S02]  /*4550*/  IMAD.WIDE.U32 R28, R3, 0x4, R10 ;  /* 0x00000004031c7825 */ /* 0x000fe400078e000a */
[----:B------:R-:W2:Y:S04]  /*4560*/  LDG.E R21, desc[UR8][R20.64] ;  /* 0x0000000814157981 */ /* 0x000ea8000c1e1900 */
[----:B------:R-:W3:Y:S01]  /*4570*/  LDG.E R29, desc[UR8][R28.64] ;  /* 0x000000081c1d7981 */ /* 0x000ee2000c1e1900 */
[----:B--2---:R-:W-:-:S04]  /*4580*/  FSETP.GT.AND P0, PT, R21, R18, PT ;  /* 0x000000121500720b */ /* 0x004fc80003f04000 */
[----:B------:R-:W-:-:S04]  /*4590*/  FSEL R18, R21, R18, P0 ;  /* 0x0000001215127208 */ /* 0x000fc80000000000 */
[----:B---3--:R-:W-:-:S04]  /*45a0*/  FSETP.GT.AND P1, PT, R29, R18, PT ;  /* 0x000000121d00720b */ /* 0x008fc80003f24000 */
        /* <DEDUP_REMOVED lines=8> */
[----:B------:R-:W2:Y:S01]  /*4630*/  LDG.E R29, desc[UR8][R28.64] ;  /* 0x000000081c1d7981 */ /* 0x000ea2000c1e1900 */
[----:B------:R-:W-:Y:S02]  /*4640*/  SEL R36, R9, R36, P3 ;  /* 0x0000002409247207 */ /* 0x000fe40001800000 */
[----:B---3--:R-:W-:-:S04]  /*4650*/  FSETP.GT.AND P3, PT, R21, R18, PT ;  /* 0x000000121500720b */ /* 0x008fc80003f64000 */
[----:B------:R-:W-:Y:S02]  /*4660*/  FSEL R18, R21, R18, P3 ;  /* 0x0000001215127208 */ /* 0x000fe40001800000 */
[----:B------:R-:W-:Y:S02]  /*4670*/  @P4 IADD3 R36, PT, PT, R9, 0x1, RZ ;  /* 0x0000000109244810 */ /* 0x000fe40007ffe0ff */
[----:B--2---:R-:W-:-:S04]  /*4680*/  FSETP.GT.AND P4, PT, R29, R18, PT ;  /* 0x000000121d00720b */ /* 0x004fc80003f84000 */
[----:B------:R-:W-:Y:S01]  /*4690*/  FSEL R29, R29, R18, P4 ;  /* 0x000000121d1d7208 */ /* 0x000fe20002000000 */
[----:B------:R-:W-:-:S06]  /*46a0*/  IMAD.WIDE.U32 R18, R27, 0x4, R10 ;  /* 0x000000041b127825 */ /* 0x000fcc00078e000a */
[----:B------:R-:W2:Y:S01]  /*46b0*/  LDG.E R18, desc[UR8][R18.64] ;  /* 0x0000000812127981 */ /* 0x000ea2000c1e1900 */
[----:B------:R-:W-:-:S04]  /*46c0*/  IMAD.WIDE.U32 R20, R30, 0x4, R10 ;  /* 0x000000041e147825 */ /* 0x000fc800078e000a */
[----:B------:R-:W-:Y:S02]  /*46d0*/  @P5 VIADD R36, R9, 0x2 ;  /* 0x0000000209245836 */ /* 0x000fe40000000000 */
[----:B------:R-:W3:Y:S01]  /*46e0*/  LDG.E R21, desc[UR8][R20.64] ;  /* 0x0000000814157981 */ /* 0x000ee2000c1e1900 */
[----:B--2---:R-:W-:-:S04]  /*46f0*/  FSETP.GT.AND P5, PT, R18, R29, PT ;  /* 0x0000001d1200720b */ /* 0x004fc80003fa4000 */
[----:B------:R-:W-:Y:S01]  /*4700*/  FSEL R18, R18, R29, P5 ;  /* 0x0000001d12127208 */ /* 0x000fe20002800000 */
[----:B------:R-:W-:-:S06]  /*4710*/  IMAD.WIDE.U32 R28, R31, 0x4, R10 ;  /* 0x000000041f1c7825 */ /* 0x000fcc00078e000a */
[----:B------:R-:W2:Y:S01]  /*4720*/  LDG.E R29, desc[UR8][R28.64] ;  /* 0x000000081c1d7981 */ /* 0x000ea2000c1e1900 */
[----:B------:R-:W-:Y:S02]  /*4730*/  @P6 IADD3 R36, PT, PT, R9, 0x3, RZ ;  /* 0x0000000309246810 */ /* 0x000fe40007ffe0ff */
[----:B---3--:R-:W-:-:S04]  /*4740*/  FSETP.GT.AND P6, PT, R21, R18, PT ;  /* 0x000000121500720b */ /* 0x008fc80003fc4000 */
[----:B------:R-:W-:Y:S02]  /*4750*/  FSEL R18, R21, R18, P6 ;  /* 0x0000001215127208 */ /* 0x000fe40003000000 */
[----:B------:R-:W-:Y:S02]  /*4760*/  @P0 IADD3 R36, PT, PT, R9, 0x4, RZ ;  /* 0x0000000409240810 */ /* 0x000fe40007ffe0ff */
[----:B--2---:R-:W-:-:S04]  /*4770*/  FSETP.GT.AND P0, PT, R29, R18, PT ;  /* 0x000000121d00720b */ /* 0x004fc80003f04000 */
[----:B------:R-:W-:Y:S01]  /*4780*/  FSEL R29, R29, R18, P0 ;  /* 0x000000121d1d7208 */ /* 0x000fe20000000000 */
[----:B------:R-:W-:-:S06]  /*4790*/  IMAD.WIDE.U32 R18, R32, 0x4, R10 ;  /* 0x0000000420127825 */ /* 0x000fcc00078e000a */
[----:B------:R-:W2:Y:S01]  /*47a0*/  LDG.E R18, desc[UR8][R18.64] ;  /* 0x0000000812127981 */ /* 0x000ea2000c1e1900 */
[----:B------:R-:W-:Y:S01]  /*47b0*/  IMAD.WIDE.U32 R20, R33, 0x4, R10 ;  /* 0x0000000421147825 */ /* 0x000fe200078e000a */
[----:B------:R-:W-:-:S05]  /*47c0*/  @P1 IADD3 R36, PT, PT, R9, 0x5, RZ ;  /* 0x0000000509241810 */ /* 0x000fca0007ffe0ff */
[----:B------:R-:W3:Y:S01]  /*47d0*/  LDG.E R21, desc[UR8][R20.64] ;  /* 0x0000000814157981 */ /* 0x000ee2000c1e1900 */
[----:B--2---:R-:W-:-:S04]  /*47e0*/  FSETP.GT.AND P1, PT, R18, R29, PT ;  /* 0x0000001d1200720b */ /* 0x004fc80003f24000 */
[----:B------:R-:W-:Y:S01]  /*47f0*/  FSEL R18, R18, R29, P1 ;  /* 0x0000001d12127208 */ /* 0x000fe20000800000 */
[----:B------:R-:W-:-:S04]  /*4800*/  IMAD.WIDE.U32 R28, R34, 0x4, R10 ;  /* 0x00000004221c7825 */ /* 0x000fc800078e000a */
[----:B------:R-:W-:Y:S02]  /*4810*/  IMAD.WIDE.U32 R10, R35, 0x4, R10 ;  /* 0x00000004230a7825 */ /* 0x000fe400078e000a */
[----:B------:R-:W2:Y:S04]  /*4820*/  LDG.E R29, desc[UR8][R28.64] ;  /* 0x000000081c1d7981 */ /* 0x000ea8000c1e1900 */
[----:B------:R-:W4:Y:S01]  /*4830*/  LDG.E R11, desc[UR8][R10.64] ;  /* 0x000000080a0b7981 */ /* 0x000f22000c1e1900 */
[----:B------:R-:W-:Y:S02]  /*4840*/  @P2 IADD3 R36, PT, PT, R9, 0x6, RZ ;  /* 0x0000000609242810 */ /* 0x000fe40007ffe0ff */
[----:B---3--:R-:W-:-:S04]  /*4850*/  FSETP.GT.AND P2, PT, R21, R18, PT ;  /* 0x000000121500720b */ /* 0x008fc80003f44000 */
[----:B------:R-:W-:Y:S02]  /*4860*/  FSEL R18, R21, R18, P2 ;  /* 0x0000001215127208 */ /* 0x000fe40001000000 */
[C---:B------:R-:W-:Y:S02]  /*4870*/  @P3 IADD3 R36, PT, PT, R9.reuse, 0x7, RZ ;  /* 0x0000000709243810 */ /* 0x040fe40007ffe0ff */
[C---:B------:R-:W-:Y:S02]  /*4880*/  @P4 IADD3 R36, PT, PT, R9.reuse, 0x8, RZ ;  /* 0x0000000809244810 */ /* 0x040fe40007ffe0ff */
[C---:B------:R-:W-:Y:S01]  /*4890*/  @P5 IADD3 R36, PT, PT, R9.reuse, 0x9, RZ ;  /* 0x0000000909245810 */ /* 0x040fe20007ffe0ff */
[C---:B------:R-:W-:Y:S01]  /*48a0*/  @P6 VIADD R36, R9.reuse, 0xa ;  /* 0x0000000a09246836 */ /* 0x040fe20000000000 */
[C---:B------:R-:W-:Y:S02]  /*48b0*/  @P0 IADD3 R36, PT, PT, R9.reuse, 0xb, RZ ;  /* 0x0000000b09240810 */ /* 0x040fe40007ffe0ff */
[C---:B------:R-:W-:Y:S01]  /*48c0*/  @P1 IADD3 R36, PT, PT, R9.reuse, 0xc, RZ ;  /* 0x0000000c09241810 */ /* 0x040fe20007ffe0ff */
[----:B------:R-:W-:Y:S01]  /*48d0*/  ULOP3.LUT UR5, UR4, 0xfffffff0, URZ, 0xc0, !UPT ;  /* 0xfffffff004057892 */ /* 0x000fe2000f8ec0ff */
[----:B------:R-:W-:Y:S01]  /*48e0*/  @P2 IADD3 R36, PT, PT, R9, 0xd, RZ ;  /* 0x0000000d09242810 */ /* 0x000fe20007ffe0ff */
[C---:B------:R-:W-:Y:S01]  /*48f0*/  IMAD R8, R23.reuse, 0x10, R8 ;  /* 0x0000001017087824 */ /* 0x040fe200078e0208 */
[C---:B------:R-:W-:Y:S01]  /*4900*/  LEA R0, R23.reuse, R0, 0x4 ;  /* 0x0000000017007211 */ /* 0x040fe200078e20ff */
[C---:B------:R-:W-:Y:S01]  /*4910*/  IMAD R27, R23.reuse, 0x10, R27 ;  /* 0x00000010171b7824 */ /* 0x040fe200078e021b */
        /* <DEDUP_REMOVED lines=13> */
[----:B--2---:R-:W-:-:S04]  /*49f0*/  FSETP.GT.AND P3, PT, R29, R18, PT ;  /* 0x000000121d00720b */ /* 0x004fc80003f64000 */
[----:B------:R-:W-:-:S04]  /*4a00*/  FSEL R18, R29, R18, P3 ;  /* 0x000000121d127208 */ /* 0x000fc80001800000 */
[----:B----4-:R-:W-:-:S05]  /*4a10*/  FSETP.GT.AND P0, PT, R11, R18, PT ;  /* 0x000000120b00720b */ /* 0x010fca0003f04000 */
[----:B------:R-:W-:Y:S02]  /*4a20*/  @P3 IADD3 R36, PT, PT, R9, 0xe, RZ ;  /* 0x0000000e09243810 */ /* 0x000fe40007ffe0ff */
[----:B------:R-:W-:-:S06]  /*4a30*/  FSEL R20, R11, R18, P0 ;  /* 0x000000120b147208 */ /* 0x000fcc0000000000 */
[C---:B------:R-:W-:Y:S02]  /*4a40*/  @P0 IADD3 R36, PT, PT, R9.reuse, 0xf, RZ ;  /* 0x0000000f09240810 */ /* 0x040fe40007ffe0ff */
[----:B------:R-:W-:-:S04]  /*4a50*/  IADD3 R9, PT, PT, R9, 0x10, RZ ;  /* 0x0000001009097810 */ /* 0x000fc80007ffe0ff */
[----:B------:R-:W-:-:S13]  /*4a60*/  ISETP.NE.AND P0, PT, R9, UR5, PT ;  /* 0x0000000509007c0c */ /* 0x000fda000bf05270 */
[----:B------:R-:W-:Y:S05]  /*4a70*/  @P0 BRA `(.L_x_62) ;  /* 0xfffffff8006c0947 */ /* 0x000fea000383ffff */
[----:B------:R-:W-:-:S07]  /*4a80*/  MOV R21, UR5 ;  /* 0x0000000500157c02 */ /* 0x000fce0008000f00 */
.L_x_61:
[----:B------:R-:W-:-:S09]  /*4a90*/  ULOP3.LUT UP0, UR5, UR4, 0xf, URZ, 0xc0, !UPT ;  /* 0x0000000f04057892 */ /* 0x000fd2000f80c0ff */
[----:B------:R-:W-:Y:S05]  /*4aa0*/  BRA.U !UP0, `(.L_x_63) ;  /* 0x0000000508a07547 */ /* 0x000fea000b800000 */
[----:B------:R-:W-:Y:S01]  /*4ab0*/  UISETP.GE.U32.AND UP0, UPT, UR5, 0x8, UPT ;  /* 0x000000080500788c */ /* 0x000fe2000bf06070 */
[----:B01--4-:R-:W-:Y:S01]  /*4ac0*/  VIADD R0, R17, 0x5 ;  /* 0x0000000511007836 */ /* 0x013fe20000000000 */
[----:B------:R-:W-:-:S07]  /*4ad0*/  UISETP.NE.AND UP1, UPT, UR6, URZ, UPT ;  /* 0x000000ff0600728c */ /* 0x000fce000bf25270 */
[----:B------:R-:W-:Y:S05]  /*4ae0*/  BRA.U !UP0, `(.L_x_64) ;  /* 0x0000000108cc7547 */ /* 0x000fea000b800000 */
[----:B---3--:R-:W0:Y:S01]  /*4af0*/  LDC.64 R2, c[0x0][0x388] ;  /* 0x0000e200ff027b82 */ /* 0x008e220000000a00 */
[----:B------:R-:W-:-:S05]  /*4b00*/  IADD3 R4, PT, PT, R0, R21, RZ ;  /* 0x0000001500047210 */ /* 0x000fca0007ffe0ff */
[----:B------:R-:W-:-:S04]  /*4b10*/  IMAD R4, R23, R4, R22 ;  /* 0x0000000417047224 */ /* 0x000fc800078e0216 */
[----:B0-----:R-:W-:Y:S01]  /*4b20*/  IMAD.WIDE.U32 R10, R4, 0x4, R2 ;  /* 0x00000004040a7825 */ /* 0x001fe200078e0002 */
[----:B------:R-:W-:-:S04]  /*4b30*/  IADD3 R4, PT, PT, R23, R4, RZ ;  /* 0x0000000417047210 */ /* 0x000fc80007ffe0ff */
[----:B------:R0:W2:Y:S01]  /*4b40*/  LDG.E R27, desc[UR8][R10.64] ;  /* 0x000000080a1b7981 */ /* 0x0000a2000c1e1900 */
[----:B------:R-:W-:Y:S01]  /*4b50*/  IMAD.WIDE.U32 R18, R4, 0x4, R2 ;  /* 0x0000000404127825 */ /* 0x000fe200078e0002 */
[----:B------:R-:W-:-:S04]  /*4b60*/  IADD3 R6, PT, PT, R23, R4, RZ ;  /* 0x0000000417067210 */ /* 0x000fc80007ffe0ff */
[----:B------:R1:W3:Y:S01]  /*4b70*/  LDG.E R28, desc[UR8][R18.64] ;  /* 0x00000008121c7981 */ /* 0x0002e2000c1e1900 */
[----:B------:R-:W-:Y:S01]  /*4b80*/  IMAD.WIDE.U32 R4, R6, 0x4, R2 ;  /* 0x0000000406047825 */ /* 0x000fe200078e0002 */
[----:B------:R-:W-:-:S05]  /*4b90*/  IADD3 R8, PT, PT, R23, R6, RZ ;  /* 0x0000000617087210 */ /* 0x000fca0007ffe0ff */
[----:B------:R-:W4:Y:S01]  /*4ba0*/  LDG.E R4, desc[UR8][R4.64] ;  /* 0x0000000804047981 */ /* 0x000f22000c1e1900 */
[----:B------:R-:W-:Y:S01]  /*4bb0*/  IMAD.WIDE.U32 R6, R8, 0x4, R2 ;  /* 0x0000000408067825 */ /* 0x000fe200078e0002 */
[----:B------:R-:W-:-:S05]  /*4bc0*/  IADD3 R29, PT, PT, R23, R8, RZ ;  /* 0x00000008171d7210 */ /* 0x000fca0007ffe0ff */
[----:B------:R-:W5:Y:S01]  /*4bd0*/  LDG.E R6, desc[UR8][R6.64] ;  /* 0x0000000806067981 */ /* 0x000f62000c1e1900 */
[----:B------:R-:W-:Y:S01]  /*4be0*/  IMAD.WIDE.U32 R8, R29, 0x4, R2 ;  /* 0x000000041d087825 */ /* 0x000fe200078e0002 */
[----:B------:R-:W-:-:S05]  /*4bf0*/  IADD3 R29, PT, PT, R23, R29, RZ ;  /* 0x0000001d171d7210 */ /* 0x000fca0007ffe0ff */
[----:B------:R-:W5:Y:S01]  /*4c00*/  LDG.E R8, desc[UR8][R8.64] ;  /* 0x0000000808087981 */ /* 0x000f62000c1e1900 */
[----:B0-----:R-:W-:Y:S01]  /*4c10*/  IMAD.WIDE.U32 R10, R29, 0x4, R2 ;  /* 0x000000041d0a7825 */ /* 0x001fe200078e0002 */
[----:B------:R-:W-:-:S05]  /*4c20*/  IADD3 R29, PT, PT, R23, R29, RZ ;  /* 0x0000001d171d7210 */ /* 0x000fca0007ffe0ff */
[----:B------:R-:W5:Y:S01]  /*4c30*/  LDG.E R11, desc[UR8][R10.64] ;  /* 0x000000080a0b7981 */ /* 0x000f62000c1e1900 */
[----:B-1----:R-:W-:-:S04]  /*4c40*/  IMAD.WIDE.U32 R18, R29, 0x4, R2 ;  /* 0x000000041d127825 */ /* 0x002fc800078e0002 */
[----:B------:R-:W-:Y:S02]  /*4c50*/  IMAD.IADD R29, R23, 0x1, R29 ;  /* 0x00000001171d7824 */ /* 0x000fe400078e021d */
[----:B------:R-:W5:Y:S02]  /*4c60*/  LDG.E R19, desc[UR8][R18.64] ;  /* 0x0000000812137981 */ /* 0x000f64000c1e1900 */
[----:B------:R-:W-:-:S06]  /*4c70*/  IMAD.WIDE.U32 R2, R29, 0x4, R2 ;  /* 0x000000041d027825 */ /* 0x000fcc00078e0002 */
[----:B------:R-:W5:Y:S01]  /*4c80*/  LDG.E R3, desc[UR8][R2.64] ;  /* 0x0000000802037981 */ /* 0x000f62000c1e1900 */
[----:B--2---:R-:W-:-:S04]  /*4c90*/  FSETP.GT.AND P2, PT, R27, R20, PT ;  /* 0x000000141b00720b */ /* 0x004fc80003f44000 */
[----:B------:R-:W-:Y:S02]  /*4ca0*/  FSEL R27, R27, R20, P2 ;  /* 0x000000141b1b7208 */ /* 0x000fe40001000000 */
[----:B------:R-:W-:Y:S02]  /*4cb0*/  SEL R36, R21, R36, P2 ;  /* 0x0000002415247207 */ /* 0x000fe40001000000 */
[----:B---3--:R-:W-:-:S04]  /*4cc0*/  FSETP.GT.AND P3, PT, R28, R27, PT ;  /* 0x0000001b1c00720b */ /* 0x008fc80003f64000 */
[----:B------:R-:W-:-:S04]  /*4cd0*/  FSEL R27, R28, R27, P3 ;  /* 0x0000001b1c1b7208 */ /* 0x000fc80001800000 */
[----:B----4-:R-:W-:-:S04]  /*4ce0*/  FSETP.GT.AND P4, PT, R4, R27, PT ;  /* 0x0000001b0400720b */ /* 0x010fc80003f84000 */
[----:B------:R-:W-:Y:S02]  /*4cf0*/  FSEL R27, R4, R27, P4 ;  /* 0x0000001b041b7208 */ /* 0x000fe40002000000 */
[----:B------:R-:W-:Y:S02]  /*4d00*/  @P3 IADD3 R36, PT, PT, R21, 0x1, RZ ;  /* 0x0000000115243810 */ /* 0x000fe40007ffe0ff */
[----:B-----5:R-:W-:-:S04]  /*4d10*/  FSETP.GT.AND P5, PT, R6, R27, PT ;  /* 0x0000001b0600720b */ /* 0x020fc80003fa4000 */
[----:B------:R-:W-:Y:S02]  /*4d20*/  FSEL R27, R6, R27, P5 ;  /* 0x0000001b061b7208 */ /* 0x000fe40002800000 */
[----:B------:R-:W-:Y:S02]  /*4d30*/  @P4 IADD3 R36, PT, PT, R21, 0x2, RZ ;  /* 0x0000000215244810 */ /* 0x000fe40007ffe0ff */
[----:B------:R-:W-:-:S04]  /*4d40*/  FSETP.GT.AND P1, PT, R8, R27, PT ;  /* 0x0000001b0800720b */ /* 0x000fc80003f24000 */
        /* <DEDUP_REMOVED lines=10> */
[----:B------:R-:W-:-:S07]  /*4df0*/  @P2 IADD3 R36, PT, PT, R21, 0x6, RZ ;  /* 0x0000000615242810 */ /* 0x000fce0007ffe0ff */
[C---:B------:R-:W-:Y:S01]  /*4e00*/  @P3 IADD3 R36, PT, PT, R21.reuse, 0x7, RZ ;  /* 0x0000000715243810 */ /* 0x040fe20007ffe0ff */
[----:B------:R-:W-:-:S07]  /*4e10*/  VIADD R21, R21, 0x8 ;  /* 0x0000000815157836 */ /* 0x000fce0000000000 */
.L_x_64:
[----:B------:R-:W-:Y:S05]  /*4e20*/  BRA.U !UP1, `(.L_x_63) ;  /* 0x0000000109c07547 */ /* 0x000fea000b800000 */
[----:B------:R-:W-:Y:S02]  /*4e30*/  UISETP.GE.U32.AND UP0, UPT, UR6, 0x4, UPT ;  /* 0x000000040600788c */ /* 0x000fe4000bf06070 */
[----:B------:R-:W-:-:S04]  /*4e40*/  ULOP3.LUT UR4, UR4, 0x3, URZ, 0xc0, !UPT ;  /* 0x0000000304047892 */ /* 0x000fc8000f8ec0ff */
[----:B------:R-:W-:-:S03]  /*4e50*/  UISETP.NE.AND UP1, UPT, UR4, URZ, UPT ;  /* 0x000000ff0400728c */ /* 0x000fc6000bf25270 */
[----:B------:R-:W-:Y:S08]  /*4e60*/  BRA.U !UP0, `(.L_x_65) ;  /* 0x00000001086c7547 */ /* 0x000ff0000b800000 */
[----:B---3--:R-:W0:Y:S01]  /*4e70*/  LDC.64 R2, c[0x0][0x388] ;  /* 0x0000e200ff027b82 */ /* 0x008e220000000a00 */
[----:B------:R-:W-:-:S05]  /*4e80*/  IADD3 R0, PT, PT, R0, R21, RZ ;  /* 0x0000001500007210 */ /* 0x000fca0007ffe0ff */
[----:B------:R-:W-:-:S04]  /*4e90*/  IMAD R0, R23, R0, R22 ;  /* 0x0000000017007224 */ /* 0x000fc800078e0216 */
[----:B0-----:R-:W-:Y:S01]  /*4ea0*/  IMAD.WIDE.U32 R8, R0, 0x4, R2 ;  /* 0x0000000400087825 */ /* 0x001fe200078e0002 */
        /* <DEDUP_REMOVED lines=20> */
[----:B------:R-:W-:-:S07]  /*4ff0*/  @P2 IADD3 R36, PT, PT, R21, 0x2, RZ ;  /* 0x0000000215242810 */ /* 0x000fce0007ffe0ff */
[C---:B------:R-:W-:Y:S01]  /*5000*/  @P3 IADD3 R36, PT, PT, R21.reuse, 0x3, RZ ;  /* 0x0000000315243810 */ /* 0x040fe20007ffe0ff */
[----:B------:R-:W-:-:S07]  /*5010*/  VIADD R21, R21, 0x4 ;  /* 0x0000000415157836 */ /* 0x000fce0000000000 */
.L_x_65:
[----:B------:R-:W-:Y:S05]  /*5020*/  BRA.U !UP1, `(.L_x_63) ;  /* 0x0000000109407547 */ /* 0x000fea000b800000 */
[----:B------:R-:W0:Y:S01]  /*5030*/  LDCU.64 UR6, c[0x0][0x3a0] ;  /* 0x00007400ff0677ac */ /* 0x000e220008000a00 */
[----:B---3--:R-:W1:Y:S01]  /*5040*/  LDC.64 R2, c[0x0][0x388] ;  /* 0x0000e200ff027b82 */ /* 0x008e620000000a00 */
[----:B------:R-:W-:Y:S01]  /*5050*/  IADD3 R17, PT, PT, R21, 0x5, R17 ;  /* 0x0000000515117810 */ /* 0x000fe20007ffe011 */
[----:B------:R-:W-:-:S04]  /*5060*/  UIADD3 UR4, UPT, UPT, -UR4, URZ, URZ ;  /* 0x000000ff04047290 */ /* 0x000fc8000fffe1ff */
[----:B0-----:R-:W-:-:S04]  /*5070*/  IMAD R26, R17, UR7, R26 ;  /* 0x00000007111a7c24 */ /* 0x001fc8000f8e021a */
[----:B------:R-:W-:-:S07]  /*5080*/  IMAD R25, R26, UR6, R25 ;  /* 0x000000061a197c24 */ /* 0x000fce000f8e0219 */
.L_x_66:
[----:B-1----:R-:W-:-:S06]  /*5090*/  IMAD.WIDE.U32 R4, R25, 0x4, R2 ;  /* 0x0000000419047825 */ /* 0x002fcc00078e0002 */
[----:B------:R-:W2:Y:S01]  /*50a0*/  LDG.E R5, desc[UR8][R4.64] ;  /* 0x0000000804057981 */ /* 0x000ea2000c1e1900 */
[----:B------:R-:W-:Y:S01]  /*50b0*/  UIADD3 UR4, UPT, UPT, UR4, 0x1, URZ ;  /* 0x0000000104047890 */ /* 0x000fe2000fffe0ff */
[----:B------:R-:W-:-:S03]  /*50c0*/  IADD3 R25, PT, PT, R23, R25, RZ ;  /* 0x0000001917197210 */ /* 0x000fc60007ffe0ff */
[----:B------:R-:W-:Y:S01]  /*50d0*/  UISETP.NE.AND UP0, UPT, UR4, URZ, UPT ;  /* 0x000000ff0400728c */ /* 0x000fe2000bf05270 */
[----:B--2---:R-:W-:-:S04]  /*50e0*/  FSETP.GT.AND P0, PT, R5, R20, PT ;  /* 0x000000140500720b */ /* 0x004fc80003f04000 */
[----:B------:R-:W-:Y:S02]  /*50f0*/  SEL R36, R21, R36, P0 ;  /* 0x0000002415247207 */ /* 0x000fe40000000000 */
[----:B------:R-:W-:Y:S02]  /*5100*/  FSEL R20, R5, R20, P0 ;  /* 0x0000001405147208 */ /* 0x000fe40000000000 */
[----:B------:R-:W-:Y:S01]  /*5110*/  IADD3 R21, PT, PT, R21, 0x1, RZ ;  /* 0x0000000115157810 */ /* 0x000fe20007ffe0ff */
[----:B------:R-:W-:Y:S06]  /*5120*/  BRA.U UP0, `(.L_x_66) ;  /* 0xfffffffd00d87547 */ /* 0x000fec000b83ffff */
.L_x_63:
[----:B------:R-:W-:-:S07]  /*5130*/  I2FP.F32.S32 R36, R36 ;  /* 0x0000002400247245 */ /* 0x000fce0000201400 */
.L_x_25:
[----:B------:R-:W-:Y:S01]  /*5140*/  F2F.F64.F32 R16, R16 ;  /* 0x0000001000107310 */ /* 0x000fe20000201800 */
[----:B------:R-:W5:Y:S01]  /*5150*/  LDCU UR4, c[0x0][0x3b0] ;  /* 0x00007600ff0477ac */ /* 0x000f620008000800 */
[----:B------:R-:W-:Y:S01]  /*5160*/  IMAD R22, R24, R23, R22 ;  /* 0x0000001718167224 */ /* 0x000fe200078e0216 */
[----:B01--4-:R-:W-:Y:S01]  /*5170*/  IADD3 R0, PT, PT, R12, 0x1800000, RZ ;  /* 0x018000000c007810 */ /* 0x013fe20007ffe0ff */
[----:B------:R-:W-:Y:S03]  /*5180*/  BSSY.RECONVERGENT B0, `(.L_x_67) ;  /* 0x000001e000007945 */ /* 0x000fe60003800200 */
[----:B------:R-:W-:Y:S01]  /*5190*/  LOP3.LUT R0, R0, 0x7f800000, RZ, 0xc0, !PT ;  /* 0x7f80000000007812 */ /* 0x000fe200078ec0ff */
[----:B------:R-:W2:Y:S03]  /*51a0*/  F2F.F64.F32 R4, R14 ;  /* 0x0000000e00047310 */ /* 0x000ea60000201800 */
[----:B------:R-:W-:-:S05]  /*51b0*/  ISETP.GT.U32.AND P0, PT, R0, 0x1ffffff, PT ;  /* 0x01ffffff0000780c */ /* 0x000fca0003f04070 */
[----:B---3--:R-:W-:Y:S01]  /*51c0*/  F2F.F64.F32 R2, R15 ;  /* 0x0000000f00027310 */ /* 0x008fe20000201800 */
[----:B-----5:R-:W-:Y:S01]  /*51d0*/  IADD3 R22, PT, PT, R22, UR4, RZ ;  /* 0x0000000416167c10 */ /* 0x020fe2000fffe0ff */
[----:B--2---:R-:W-:-:S06]  /*51e0*/  DFMA R6, R4, -0.5, R16 ;  /* 0xbfe000000406782b */ /* 0x004fcc0000000010 */
[----:B------:R-:W0:Y:S01]  /*51f0*/  F2F.F64.F32 R8, R13 ;  /* 0x0000000d00087310 */ /* 0x000e220000201800 */
[----:B------:R-:W-:Y:S01]  /*5200*/  DFMA R18, R4, 0.5, R16 ;  /* 0x3fe000000412782b */ /* 0x000fe20000000010 */
[----:B------:R-:W1:Y:S06]  /*5210*/  LDC.64 R4, c[0x0][0x390] ;  /* 0x0000e400ff047b82 */ /* 0x000e6c0000000a00 */
[----:B------:R-:W2:Y:S01]  /*5220*/  F2F.F32.F64 R7, R6 ;  /* 0x0000000600077310 */ /* 0x000ea20000301000 */
[C-C-:B0-----:R-:W-:Y:S02]  /*5230*/  DFMA R10, R8.reuse, -0.5, R2.reuse ;  /* 0xbfe00000080a782b */ /* 0x141fe40000000002 */
[----:B------:R-:W-:-:S05]  /*5240*/  DFMA R2, R8, 0.5, R2 ;  /* 0x3fe000000802782b */ /* 0x000fca0000000002 */
[----:B------:R-:W0:Y:S01]  /*5250*/  F2F.F32.F64 R19, R18 ;  /* 0x0000001200137310 */ /* 0x000e220000301000 */
[----:B------:R-:W-:-:S07]  /*5260*/  IMAD R9, R22, 0x6, RZ ;  /* 0x0000000616097824 */ /* 0x000fce00078e02ff */
[----:B------:R-:W3:Y:S01]  /*5270*/  F2F.F32.F64 R11, R10 ;  /* 0x0000000a000b7310 */ /* 0x000ee20000301000 */
[----:B-1----:R-:W-:-:S05]  /*5280*/  IMAD.WIDE R4, R9, 0x4, R4 ;  /* 0x0000000409047825 */ /* 0x002fca00078e0204 */
[----:B--2---:R1:W-:Y:S02]  /*5290*/  STG.E desc[UR8][R4.64], R7 ;  /* 0x0000000704007986 */ /* 0x0043e4000c101908 */
[----:B------:R-:W2:Y:S02]  /*52a0*/  F2F.F32.F64 R3, R2 ;  /* 0x0000000200037310 */ /* 0x000ea40000301000 */
[----:B0-----:R1:W-:Y:S04]  /*52b0*/  STG.E desc[UR8][R4.64+0x8], R19 ;  /* 0x0000081304007986 */ /* 0x0013e8000c101908 */
[----:B---3--:R1:W-:Y:S04]  /*52c0*/  STG.E desc[UR8][R4.64+0x4], R11 ;  /* 0x0000040b04007986 */ /* 0x0083e8000c101908 */
[----:B--2---:R1:W-:Y:S01]  /*52d0*/  STG.E desc[UR8][R4.64+0xc], R3 ;  /* 0x00000c0304007986 */ /* 0x0043e2000c101908 */
[----:B------:R-:W-:Y:S05]  /*52e0*/  @P0 BRA `(.L_x_68) ;  /* 0x00000000000c0947 */ /* 0x000fea0003800000 */
[----:B------:R-:W-:-:S07]  /*52f0*/  MOV R6, 0x5310 ;  /* 0x0000531000067802 */ /* 0x000fce0000000f00 */
[----:B-1----:R-:W-:Y:S05]  /*5300*/  CALL.REL.NOINC `($__internal_0_$__cuda_sm20_rcp_rn_f32_slowpath) ;  /* 0x0000000000287944 */ /* 0x002fea0003c00000 */
[----:B------:R-:W-:Y:S05]  /*5310*/  BRA `(.L_x_69) ;  /* 0x0000000000107947 */ /* 0x000fea0003800000 */
.L_x_68:
[----:B-1----:R-:W0:Y:S02]  /*5320*/  MUFU.RCP R3, R12 ;  /* 0x0000000c00037308 */ /* 0x002e240000001000 */
[----:B0-----:R-:W-:-:S04]  /*5330*/  FFMA R0, R12, R3, -1 ;  /* 0xbf8000000c007423 */ /* 0x001fc80000000003 */
[----:B------:R-:W-:-:S04]  /*5340*/  FADD.FTZ R0, -R0, -RZ ;  /* 0x800000ff00007221 */ /* 0x000fc80000010100 */
[----:B------:R-:W-:-:S07]  /*5350*/  FFMA R3, R3, R0, R3 ;  /* 0x0000000003037223 */ /* 0x000fce0000000003 */
.L_x_69:
[----:B------:R-:W-:Y:S05]  /*5360*/  BSYNC.RECONVERGENT B0 ;  /* 0x0000000000007941 */ /* 0x000fea0003800200 */
.L_x_67:
[----:B------:R-:W-:Y:S01]  /*5370*/  FMUL R3, R3, R20 ;  /* 0x0000001403037220 */ /* 0x000fe20000400000 */
[----:B------:R-:W-:Y:S04]  /*5380*/  STG.E desc[UR8][R4.64+0x14], R36 ;  /* 0x0000142404007986 */ /* 0x000fe8000c101908 */
[----:B------:R-:W-:Y:S01]  /*5390*/  STG.E desc[UR8][R4.64+0x10], R3 ;  /* 0x0000100304007986 */ /* 0x000fe2000c101908 */
[----:B------:R-:W-:Y:S05]  /*53a0*/  EXIT ;  /* 0x000000000000794d */ /* 0x000fea0003800000 */
        .weak           $__internal_0_$__cuda_sm20_rcp_rn_f32_slowpath
        .type           $__internal_0_$__cuda_sm20_rcp_rn_f32_slowpath,@function
        .size           $__internal_0_$__cuda_sm20_rcp_rn_f32_slowpath,($__internal_1_$__cuda_sm3x_div_rn_noftz_f32_slowpath - $__internal_0_$__cuda_sm20_rcp_rn_f32_slowpath)
$__internal_0_$__cuda_sm20_rcp_rn_f32_slowpath:
[----:B------:R-:W-:Y:S01]  /*53b0*/  SHF.L.U32 R0, R12, 0x1, RZ ;  /* 0x000000010c007819 */ /* 0x000fe200000006ff */
[----:B------:R-:W-:Y:S03]  /*53c0*/  BSSY.RECONVERGENT B1, `(.L_x_70) ;  /* 0x0000030000017945 */ /* 0x000fe60003800200 */
[----:B------:R-:W-:-:S04]  /*53d0*/  SHF.R.U32.HI R9, RZ, 0x18, R0 ;  /* 0x00000018ff097819 */ /* 0x000fc80000011600 */
[----:B------:R-:W-:-:S13]  /*53e0*/  ISETP.NE.U32.AND P0, PT, R9, RZ, PT ;  /* 0x000000ff0900720c */ /* 0x000fda0003f05070 */
[----:B------:R-:W-:Y:S05]  /*53f0*/  @P0 BRA `(.L_x_71) ;  /* 0x0000000000280947 */ /* 0x000fea0003800000 */
[----:B------:R-:W-:-:S04]  /*5400*/  SHF.L.U32 R0, R12, 0x1, RZ ;  /* 0x000000010c007819 */ /* 0x000fc800000006ff */
[----:B------:R-:W-:-:S13]  /*5410*/  ISETP.NE.AND P0, PT, R0, RZ, PT ;  /* 0x000000ff0000720c */ /* 0x000fda0003f05270 */
[----:B------:R-:W-:Y:S01]  /*5420*/  @P0 FFMA R7, R12, 1.84467440737095516160e+19, RZ ;  /* 0x5f8000000c070823 */ /* 0x000fe200000000ff */
[----:B------:R-:W-:Y:S08]  /*5430*/  @!P0 MUFU.RCP R3, R12 ;  /* 0x0000000c00038308 */ /* 0x000ff00000001000 */
[----:B------:R-:W0:Y:S02]  /*5440*/  @P0 MUFU.RCP R0, R7 ;  /* 0x0000000700000308 */ /* 0x000e240000001000 */
[----:B0-----:R-:W-:-:S04]  /*5450*/  @P0 FFMA R9, R7, R0, -1 ;  /* 0xbf80000007090423 */ /* 0x001fc80000000000 */
[----:B------:R-:W-:-:S04]  /*5460*/  @P0 FADD.FTZ R9, -R9, -RZ ;  /* 0x800000ff09090221 */ /* 0x000fc80000010100 */
[----:B------:R-:W-:-:S04]  /*5470*/  @P0 FFMA R0, R0, R9, R0 ;  /* 0x0000000900000223 */ /* 0x000fc80000000000 */
[----:B------:R-:W-:Y:S01]  /*5480*/  @P0 FFMA R3, R0, 1.84467440737095516160e+19, RZ ;  /* 0x5f80000000030823 */ /* 0x000fe200000000ff */
[----:B------:R-:W-:Y:S06]  /*5490*/  BRA `(.L_x_72) ;  /* 0x0000000000887947 */ /* 0x000fec0003800000 */
.L_x_71:
[----:B------:R-:W-:-:S04]  /*54a0*/  IADD3 R11, PT, PT, R9, -0xfd, RZ ;  /* 0xffffff03090b7810 */ /* 0x000fc80007ffe0ff */
[----:B------:R-:W-:-:S13]  /*54b0*/  ISETP.GT.U32.AND P0, PT, R11, 0x1, PT ;  /* 0x000000010b00780c */ /* 0x000fda0003f04070 */
[----:B------:R-:W-:Y:S05]  /*54c0*/  @P0 BRA `(.L_x_73) ;  /* 0x0000000000780947 */ /* 0x000fea0003800000 */
[----:B------:R-:W-:Y:S01]  /*54d0*/  LOP3.LUT R0, R12, 0x7fffff, RZ, 0xc0, !PT ;  /* 0x007fffff0c007812 */ /* 0x000fe200078ec0ff */
[----:B------:R-:W-:-:S03]  /*54e0*/  IMAD.MOV.U32 R14, RZ, RZ, 0x3 ;  /* 0x00000003ff0e7424 */ /* 0x000fc600078e00ff */
[----:B------:R-:W-:Y:S02]  /*54f0*/  LOP3.LUT R0, R0, 0x3f800000, RZ, 0xfc, !PT ;  /* 0x3f80000000007812 */ /* 0x000fe400078efcff */
[----:B------:R-:W-:Y:S02]  /*5500*/  SHF.L.U32 R14, R14, R11, RZ ;  /* 0x0000000b0e0e7219 */ /* 0x000fe400000006ff */
[----:B------:R-:W0:Y:S02]  /*5510*/  MUFU.RCP R3, R0 ;  /* 0x0000000000037308 */ /* 0x000e240000001000 */
[----:B0-----:R-:W-:-:S04]  /*5520*/  FFMA R7, R0, R3, -1 ;  /* 0xbf80000000077423 */ /* 0x001fc80000000003 */
[----:B------:R-:W-:-:S04]  /*5530*/  FADD.FTZ R10, -R7, -RZ ;  /* 0x800000ff070a7221 */ /* 0x000fc80000010100 */
[CCC-:B------:R-:W-:Y:S01]  /*5540*/  FFMA.RM R7, R3.reuse, R10.reuse, R3.reuse ;  /* 0x0000000a03077223 */ /* 0x1c0fe20000004003 */
[----:B------:R-:W-:-:S04]  /*5550*/  FFMA.RP R10, R3, R10, R3 ;  /* 0x0000000a030a7223 */ /* 0x000fc80000008003 */
[C---:B------:R-:W-:Y:S02]  /*5560*/  LOP3.LUT R3, R7.reuse, 0x7fffff, RZ, 0xc0, !PT ;  /* 0x007fffff07037812 */ /* 0x040fe400078ec0ff */
[----:B------:R-:W-:Y:S02]  /*5570*/  FSETP.NEU.FTZ.AND P0, PT, R7, R10, PT ;  /* 0x0000000a0700720b */ /* 0x000fe40003f1d000 */
[----:B------:R-:W-:Y:S02]  /*5580*/  LOP3.LUT R3, R3, 0x800000, RZ, 0xfc, !PT ;  /* 0x0080000003037812 */ /* 0x000fe400078efcff */
[----:B------:R-:W-:Y:S02]  /*5590*/  SEL R7, RZ, 0xffffffff, !P0 ;  /* 0xffffffffff077807 */ /* 0x000fe40004000000 */
[----:B------:R-:W-:Y:S02]  /*55a0*/  LOP3.LUT R14, R14, R3, RZ, 0xc0, !PT ;  /* 0x000000030e0e7212 */ /* 0x000fe400078ec0ff */
[----:B------:R-:W-:-:S02]  /*55b0*/  IADD3 R0, PT, PT, -R7, RZ, RZ ;  /* 0x000000ff07007210 */ /* 0x000fc40007ffe1ff */
[-C--:B------:R-:W-:Y:S02]  /*55c0*/  SHF.R.U32.HI R14, RZ, R11.reuse, R14 ;  /* 0x0000000bff0e7219 */ /* 0x080fe4000001160e */
[----:B------:R-:W-:Y:S02]  /*55d0*/  LOP3.LUT P1, RZ, R0, R11, R3, 0xf8, !PT ;  /* 0x0000000b00ff7212 */ /* 0x000fe4000782f803 */
[C---:B------:R-:W-:Y:S02]  /*55e0*/  LOP3.LUT P0, RZ, R14.reuse, 0x1, RZ, 0xc0, !PT ;  /* 0x000000010eff7812 */ /* 0x040fe4000780c0ff */
[----:B------:R-:W-:-:S04]  /*55f0*/  LOP3.LUT P2, RZ, R14, 0x2, RZ, 0xc0, !PT ;  /* 0x000000020eff7812 */ /* 0x000fc8000784c0ff */
[----:B------:R-:W-:Y:S02]  /*5600*/  PLOP3.LUT P0, PT, P0, P1, P2, 0xe0, 0x0 ;  /* 0x000000000000781c */ /* 0x000fe40000703c20 */
[----:B------:R-:W-:Y:S02]  /*5610*/  LOP3.LUT P1, RZ, R12, 0x7fffff, RZ, 0xc0, !PT ;  /* 0x007fffff0cff7812 */ /* 0x000fe4000782c0ff */
[----:B------:R-:W-:-:S04]  /*5620*/  SEL R0, RZ, 0x1, !P0 ;  /* 0x00000001ff007807 */ /* 0x000fc80004000000 */
[----:B------:R-:W-:-:S04]  /*5630*/  IADD3 R0, PT, PT, -R0, RZ, RZ ;  /* 0x000000ff00007210 */ /* 0x000fc80007ffe1ff */
[----:B------:R-:W-:Y:S02]  /*5640*/  ISETP.GE.AND P0, PT, R0, RZ, PT ;  /* 0x000000ff0000720c */ /* 0x000fe40003f06270 */
[----:B------:R-:W-:-:S04]  /*5650*/  IADD3 R0, PT, PT, R9, -0xfc, RZ ;  /* 0xffffff0409007810 */ /* 0x000fc80007ffe0ff */
[----:B------:R-:W-:-:S07]  /*5660*/  SHF.R.U32.HI R3, RZ, R0, R3 ;  /* 0x00000000ff037219 */ /* 0x000fce0000011603 */
[----:B------:R-:W-:-:S04]  /*5670*/  @!P0 IADD3 R3, PT, PT, R3, 0x1, RZ ;  /* 0x0000000103038810 */ /* 0x000fc80007ffe0ff */
[----:B------:R-:W-:-:S04]  /*5680*/  @!P1 SHF.L.U32 R3, R3, 0x1, RZ ;  /* 0x0000000103039819 */ /* 0x000fc800000006ff */
[----:B------:R-:W-:Y:S01]  /*5690*/  LOP3.LUT R3, R3, 0x80000000, R12, 0xf8, !PT ;  /* 0x8000000003037812 */ /* 0x000fe200078ef80c */
[----:B------:R-:W-:Y:S06]  /*56a0*/  BRA `(.L_x_72) ;  /* 0x0000000000047947 */ /* 0x000fec0003800000 */
.L_x_73:
[----:B------:R0:W1:Y:S02]  /*56b0*/  MUFU.RCP R3, R12 ;  /* 0x0000000c00037308 */ /* 0x0000640000001000 */
.L_x_72:
[----:B------:R-:W-:Y:S05]  /*56c0*/  BSYNC.RECONVERGENT B1 ;  /* 0x0000000000017941 */ /* 0x000fea0003800200 */
.L_x_70:
[----:B------:R-:W-:-:S04]  /*56d0*/  MOV R7, 0x0 ;  /* 0x0000000000077802 */ /* 0x000fc80000000f00 */
[----:B01----:R-:W-:Y:S05]  /*56e0*/  RET.REL.NODEC R6 `(_Z14gpuRegionLayerPKfPfS1_jjjjjjmS0_) ;  /* 0xffffffa806447950 */ /* 0x003fea0003c3ffff */
        .weak           $__internal_1_$__cuda_sm3x_div_rn_noftz_f32_slowpath
        .type           $__internal_1_$__cuda_sm3x_div_rn_noftz_f32_slowpath,@function
        .size           $__internal_1_$__cuda_sm3x_div_rn_noftz_f32_slowpath,(.L_x_87 - $__internal_1_$__cuda_sm3x_div_rn_noftz_f32_slowpath)
$__internal_1_$__cuda_sm3x_div_rn_noftz_f32_slowpath:
[----:B------:R-:W-:Y:S01]  /*56f0*/  SHF.R.U32.HI R27, RZ, 0x17, R11 ;  /* 0x00000017ff1b7819 */ /* 0x000fe2000001160b */
[----:B------:R-:W-:Y:S01]  /*5700*/  BSSY.RECONVERGENT B0, `(.L_x_74) ;  /* 0x0000063000007945 */ /* 0x000fe20003800200 */
[----:B------:R-:W-:Y:S02]  /*5710*/  SHF.R.U32.HI R30, RZ, 0x17, R35 ;  /* 0x00000017ff1e7819 */ /* 0x000fe40000011623 */
[----:B------:R-:W-:Y:S02]  /*5720*/  LOP3.LUT R27, R27, 0xff, RZ, 0xc0, !PT ;  /* 0x000000ff1b1b7812 */ /* 0x000fe400078ec0ff */
[----:B------:R-:W-:Y:S02]  /*5730*/  LOP3.LUT R30, R30, 0xff, RZ, 0xc0, !PT ;  /* 0x000000ff1e1e7812 */ /* 0x000fe400078ec0ff */
[----:B------:R-:W-:Y:S02]  /*5740*/  IADD3 R0, PT, PT, R27, -0x1, RZ ;  /* 0xffffffff1b007810 */ /* 0x000fe40007ffe0ff */
[----:B------:R-:W-:Y:S01]  /*5750*/  MOV R32, R11 ;  /* 0x0000000b00207202 */ /* 0x000fe20000000f00 */
[----:B------:R-:W-:Y:S01]  /*5760*/  VIADD R31, R30, 0xffffffff ;  /* 0xffffffff1e1f7836 */ /* 0x000fe20000000000 */
[----:B------:R-:W-:-:S04]  /*5770*/  ISETP.GT.U32.AND P0, PT, R0, 0xfd, PT ;  /* 0x000000fd0000780c */ /* 0x000fc80003f04070 */
[----:B------:R-:W-:-:S13]  /*5780*/  ISETP.GT.U32.OR P0, PT, R31, 0xfd, P0 ;  /* 0x000000fd1f00780c */ /* 0x000fda0000704470 */
[----:B------:R-:W-:Y:S01]  /*5790*/  @!P0 MOV R29, RZ ;  /* 0x000000ff001d8202 */ /* 0x000fe20000000f00 */
[----:B------:R-:W-:Y:S06]  /*57a0*/  @!P0 BRA `(.L_x_75) ;  /* 0x00000000005c8947 */ /* 0x000fec0003800000 */
[----:B------:R-:W-:Y:S02]  /*57b0*/  FSETP.GTU.FTZ.AND P0, PT, |R35|, +INF , PT ;  /* 0x7f8000002300780b */ /* 0x000fe40003f1c200 */
[----:B------:R-:W-:-:S04]  /*57c0*/  FSETP.GTU.FTZ.AND P1, PT, |R11|, +INF , PT ;  /* 0x7f8000000b00780b */ /* 0x000fc80003f3c200 */
[----:B------:R-:W-:-:S13]  /*57d0*/  PLOP3.LUT P0, PT, P0, P1, PT, 0xf8, 0x8f ;  /* 0x00000000008f781c */ /* 0x000fda0000703f70 */
[----:B------:R-:W-:Y:S05]  /*57e0*/  @P0 BRA `(.L_x_76) ;  /* 0x00000004004c0947 */ /* 0x000fea0003800000 */
[----:B------:R-:W-:-:S13]  /*57f0*/  LOP3.LUT P0, RZ, R32, 0x7fffffff, R35, 0xc8, !PT ;  /* 0x7fffffff20ff7812 */ /* 0x000fda000780c823 */
[----:B------:R-:W-:Y:S05]  /*5800*/  @!P0 BRA `(.L_x_77) ;  /* 0x00000004003c8947 */ /* 0x000fea0003800000 */
[----:B------:R-:W-:Y:S02]  /*5810*/  FSETP.NEU.FTZ.AND P0, PT, |R35|, +INF , PT ;  /* 0x7f8000002300780b */ /* 0x000fe40003f1d200 */
[----:B------:R-:W-:Y:S02]  /*5820*/  FSETP.NEU.FTZ.AND P2, PT, |R11|, +INF , PT ;  /* 0x7f8000000b00780b */ /* 0x000fe40003f5d200 */
[----:B------:R-:W-:-:S11]  /*5830*/  FSETP.NEU.FTZ.AND P1, PT, |R35|, +INF , PT ;  /* 0x7f8000002300780b */ /* 0x000fd60003f3d200 */
[----:B------:R-:W-:Y:S05]  /*5840*/  @!P2 BRA !P0, `(.L_x_77) ;  /* 0x00000004002ca947 */ /* 0x000fea0004000000 */
[----:B------:R-:W-:-:S04]  /*5850*/  LOP3.LUT P0, RZ, R35, 0x7fffffff, RZ, 0xc0, !PT ;  /* 0x7fffffff23ff7812 */ /* 0x000fc8000780c0ff */
[----:B------:R-:W-:-:S13]  /*5860*/  PLOP3.LUT P0, PT, P2, P0, PT, 0x2f, 0xf2 ;  /* 0x0000000000f2781c */ /* 0x000fda0001700577 */
[----:B------:R-:W-:Y:S05]  /*5870*/  @P0 BRA `(.L_x_78) ;  /* 0x0000000400180947 */ /* 0x000fea0003800000 */
[----:B------:R-:W-:-:S04]  /*5880*/  LOP3.LUT P0, RZ, R32, 0x7fffffff, RZ, 0xc0, !PT ;  /* 0x7fffffff20ff7812 */ /* 0x000fc8000780c0ff */
[----:B------:R-:W-:-:S13]  /*5890*/  PLOP3.LUT P0, PT, P1, P0, PT, 0x2f, 0xf2 ;  /* 0x0000000000f2781c */ /* 0x000fda0000f00577 */
[----:B------:R-:W-:Y:S05]  /*58a0*/  @P0 BRA `(.L_x_79) ;  /* 0x0000000400000947 */ /* 0x000fea0003800000 */
[----:B------:R-:W-:Y:S02]  /*58b0*/  ISETP.GE.AND P0, PT, R31, RZ, PT ;  /* 0x000000ff1f00720c */ /* 0x000fe40003f06270 */
[----:B------:R-:W-:-:S11]  /*58c0*/  ISETP.GE.AND P1, PT, R0, RZ, PT ;  /* 0x000000ff0000720c */ /* 0x000fd60003f26270 */
[----:B------:R-:W-:Y:S01]  /*58d0*/  @P0 MOV R29, RZ ;  /* 0x000000ff001d0202 */ /* 0x000fe20000000f00 */
[----:B------:R-:W-:Y:S01]  /*58e0*/  @!P0 FFMA R35, R35, 1.84467440737095516160e+19, RZ ;  /* 0x5f80000023238823 */ /* 0x000fe200000000ff */
[----:B------:R-:W-:Y:S01]  /*58f0*/  @!P0 MOV R29, 0xffffffc0 ;  /* 0xffffffc0001d8802 */ /* 0x000fe20000000f00 */
[----:B------:R-:W-:-:S03]  /*5900*/  @!P1 FFMA R32, R11, 1.84467440737095516160e+19, RZ ;  /* 0x5f8000000b209823 */ /* 0x000fc600000000ff */
[----:B------:R-:W-:-:S07]  /*5910*/  @!P1 IADD3 R29, PT, PT, R29, 0x40, RZ ;  /* 0x000000401d1d9810 */ /* 0x000fce0007ffe0ff */
.L_x_75:
[----:B------:R-:W-:Y:S01]  /*5920*/  LEA R31, R27, 0xc0800000, 0x17 ;  /* 0xc08000001b1f7811 */ /* 0x000fe200078eb8ff */
[----:B------:R-:W-:Y:S01]  /*5930*/  BSSY.RECONVERGENT B1, `(.L_x_80) ;  /* 0x0000036000017945 */ /* 0x000fe20003800200 */
[----:B------:R-:W-:Y:S02]  /*5940*/  IADD3 R30, PT, PT, R30, -0x7f, RZ ;  /* 0xffffff811e1e7810 */ /* 0x000fe40007ffe0ff */
[----:B------:R-:W-:-:S03]  /*5950*/  IADD3 R36, PT, PT, -R31, R32, RZ ;  /* 0x000000201f247210 */ /* 0x000fc60007ffe1ff */
[----:B------:R-:W-:Y:S01]  /*5960*/  IMAD R0, R30, -0x800000, R35 ;  /* 0xff8000001e007824 */ /* 0x000fe200078e0223 */
[----:B------:R-:W0:Y:S01]  /*5970*/  MUFU.RCP R32, R36 ;  /* 0x0000002400207308 */ /* 0x000e220000001000 */
[----:B------:R-:W-:Y:S01]  /*5980*/  FADD.FTZ R33, -R36, -RZ ;  /* 0x800000ff24217221 */ /* 0x000fe20000010100 */
[----:B------:R-:W-:-:S05]  /*5990*/  IADD3 R30, PT, PT, R30, 0x7f, -R27 ;  /* 0x0000007f1e1e7810 */ /* 0x000fca0007ffe81b */
[----:B------:R-:W-:Y:S02]  /*59a0*/  IMAD.IADD R29, R30, 0x1, R29 ;  /* 0x000000011e1d7824 */ /* 0x000fe400078e021d */
[----:B0-----:R-:W-:-:S04]  /*59b0*/  FFMA R31, R32, R33, 1 ;  /* 0x3f800000201f7423 */ /* 0x001fc80000000021 */
[----:B------:R-:W-:-:S04]  /*59c0*/  FFMA R31, R32, R31, R32 ;  /* 0x0000001f201f7223 */ /* 0x000fc80000000020 */
[----:B------:R-:W-:-:S04]  /*59d0*/  FFMA R32, R0, R31, RZ ;  /* 0x0000001f00207223 */ /* 0x000fc800000000ff */
[----:B------:R-:W-:-:S04]  /*59e0*/  FFMA R34, R33, R32, R0 ;  /* 0x0000002021227223 */ /* 0x000fc80000000000 */
[----:B------:R-:W-:-:S04]  /*59f0*/  FFMA R34, R31, R34, R32 ;  /* 0x000000221f227223 */ /* 0x000fc80000000020 */
[----:B------:R-:W-:-:S04]  /*5a00*/  FFMA R33, R33, R34, R0 ;  /* 0x0000002221217223 */ /* 0x000fc80000000000 */
[----:B------:R-:W-:-:S05]  /*5a10*/  FFMA R0, R31, R33, R34 ;  /* 0x000000211f007223 */ /* 0x000fca0000000022 */
[----:B------:R-:W-:-:S04]  /*5a20*/  SHF.R.U32.HI R27, RZ, 0x17, R0 ;  /* 0x00000017ff1b7819 */ /* 0x000fc80000011600 */
[----:B------:R-:W-:-:S04]  /*5a30*/  LOP3.LUT R30, R27, 0xff, RZ, 0xc0, !PT ;  /* 0x000000ff1b1e7812 */ /* 0x000fc800078ec0ff */
[----:B------:R-:W-:-:S04]  /*5a40*/  IADD3 R27, PT, PT, R30, R29, RZ ;  /* 0x0000001d1e1b7210 */ /* 0x000fc80007ffe0ff */
[----:B------:R-:W-:-:S04]  /*5a50*/  IADD3 R30, PT, PT, R27, -0x1, RZ ;  /* 0xffffffff1b1e7810 */ /* 0x000fc80007ffe0ff */
[----:B------:R-:W-:-:S13]  /*5a60*/  ISETP.GE.U32.AND P0, PT, R30, 0xfe, PT ;  /* 0x000000fe1e00780c */ /* 0x000fda0003f06070 */
[----:B------:R-:W-:Y:S05]  /*5a70*/  @!P0 BRA `(.L_x_81) ;  /* 0x0000000000808947 */ /* 0x000fea0003800000 */
[----:B------:R-:W-:-:S13]  /*5a80*/  ISETP.GT.AND P0, PT, R27, 0xfe, PT ;  /* 0x000000fe1b00780c */ /* 0x000fda0003f04270 */
[----:B------:R-:W-:Y:S05]  /*5a90*/  @P0 BRA `(.L_x_82) ;  /* 0x00000000006c0947 */ /* 0x000fea0003800000 */
[----:B------:R-:W-:-:S13]  /*5aa0*/  ISETP.GE.AND P0, PT, R27, 0x1, PT ;  /* 0x000000011b00780c */ /* 0x000fda0003f06270 */
[----:B------:R-:W-:Y:S05]  /*5ab0*/  @P0 BRA `(.L_x_83) ;  /* 0x0000000000740947 */ /* 0x000fea0003800000 */
[----:B------:R-:W-:Y:S02]  /*5ac0*/  ISETP.GE.AND P0, PT, R27, -0x18, PT ;  /* 0xffffffe81b00780c */ /* 0x000fe40003f06270 */
[----:B------:R-:W-:-:S11]  /*5ad0*/  LOP3.LUT R0, R0, 0x80000000, RZ, 0xc0, !PT ;  /* 0x8000000000007812 */ /* 0x000fd600078ec0ff */
[----:B------:R-:W-:Y:S05]  /*5ae0*/  @!P0 BRA `(.L_x_83) ;  /* 0x0000000000688947 */ /* 0x000fea0003800000 */
[CCC-:B------:R-:W-:Y:S01]  /*5af0*/  FFMA.RZ R29, R31.reuse, R33.reuse, R34.reuse ;  /* 0x000000211f1d7223 */ /* 0x1c0fe2000000c022 */
[CCC-:B------:R-:W-:Y:S01]  /*5b00*/  FFMA.RP R30, R31.reuse, R33.reuse, R34.reuse ;  /* 0x000000211f1e7223 */ /* 0x1c0fe20000008022 */
[----:B------:R-:W-:Y:S01]  /*5b10*/  FFMA.RM R33, R31, R33, R34 ;  /* 0x000000211f217223 */ /* 0x000fe20000004022 */
[----:B------:R-:W-:Y:S02]  /*5b20*/  IADD3 R31, PT, PT, R27, 0x20, RZ ;  /* 0x000000201b1f7810 */ /* 0x000fe40007ffe0ff */
[----:B------:R-:W-:Y:S02]  /*5b30*/  LOP3.LUT R29, R29, 0x7fffff, RZ, 0xc0, !PT ;  /* 0x007fffff1d1d7812 */ /* 0x000fe400078ec0ff */
[----:B------:R-:W-:Y:S02]  /*5b40*/  ISETP.NE.AND P2, PT, R27, RZ, PT ;  /* 0x000000ff1b00720c */ /* 0x000fe40003f45270 */
[----:B------:R-:W-:Y:S02]  /*5b50*/  LOP3.LUT R32, R29, 0x800000, RZ, 0xfc, !PT ;  /* 0x008000001d207812 */ /* 0x000fe400078efcff */
[----:B------:R-:W-:-:S02]  /*5b60*/  ISETP.NE.AND P1, PT, R27, RZ, PT ;  /* 0x000000ff1b00720c */ /* 0x000fc40003f25270 */
[----:B------:R-:W-:Y:S02]  /*5b70*/  IADD3 R27, PT, PT, -R27, RZ, RZ ;  /* 0x000000ff1b1b7210 */ /* 0x000fe40007ffe1ff */
[----:B------:R-:W-:Y:S02]  /*5b80*/  SHF.L.U32 R31, R32, R31, RZ ;  /* 0x0000001f201f7219 */ /* 0x000fe400000006ff */
[----:B------:R-:W-:Y:S02]  /*5b90*/  FSETP.NEU.FTZ.AND P0, PT, R30, R33, PT ;  /* 0x000000211e00720b */ /* 0x000fe40003f1d000 */
[----:B------:R-:W-:Y:S02]  /*5ba0*/  SEL R27, R27, RZ, P2 ;  /* 0x000000ff1b1b7207 */ /* 0x000fe40001000000 */
[----:B------:R-:W-:Y:S02]  /*5bb0*/  ISETP.NE.AND P1, PT, R31, RZ, P1 ;  /* 0x000000ff1f00720c */ /* 0x000fe40000f25270 */
[----:B------:R-:W-:-:S02]  /*5bc0*/  SHF.R.U32.HI R32, RZ, R27, R32 ;  /* 0x0000001bff207219 */ /* 0x000fc40000011620 */
[----:B------:R-:W-:Y:S02]  /*5bd0*/  PLOP3.LUT P0, PT, P0, P1, PT, 0xf8, 0x8f ;  /* 0x00000000008f781c */ /* 0x000fe40000703f70 */
[----:B------:R-:W-:Y:S02]  /*5be0*/  SHF.R.U32.HI R29, RZ, 0x1, R32 ;  /* 0x00000001ff1d7819 */ /* 0x000fe40000011620 */
[----:B------:R-:W-:-:S04]  /*5bf0*/  SEL R30, RZ, 0x1, !P0 ;  /* 0x00000001ff1e7807 */ /* 0x000fc80004000000 */
[----:B------:R-:W-:-:S04]  /*5c00*/  LOP3.LUT R27, R30, 0x1, R29, 0xf8, !PT ;  /* 0x000000011e1b7812 */ /* 0x000fc800078ef81d */
[----:B------:R-:W-:-:S04]  /*5c10*/  LOP3.LUT R32, R27, R32, RZ, 0xc0, !PT ;  /* 0x000000201b207212 */ /* 0x000fc800078ec0ff */
[----:B------:R-:W-:-:S04]  /*5c20*/  IADD3 R29, PT, PT, R29, R32, RZ ;  /* 0x000000201d1d7210 */ /* 0x000fc80007ffe0ff */
[----:B------:R-:W-:Y:S01]  /*5c30*/  LOP3.LUT R0, R29, R0, RZ, 0xfc, !PT ;  /* 0x000000001d007212 */ /* 0x000fe200078efcff */
[----:B------:R-:W-:Y:S06]  /*5c40*/  BRA `(.L_x_83) ;  /* 0x0000000000107947 */ /* 0x000fec0003800000 */
.L_x_82:
[----:B------:R-:W-:-:S04]  /*5c50*/  LOP3.LUT R0, R0, 0x80000000, RZ, 0xc0, !PT ;  /* 0x8000000000007812 */ /* 0x000fc800078ec0ff */
[----:B------:R-:W-:Y:S01]  /*5c60*/  LOP3.LUT R0, R0, 0x7f800000, RZ, 0xfc, !PT ;  /* 0x7f80000000007812 */ /* 0x000fe200078efcff */
[----:B------:R-:W-:Y:S06]  /*5c70*/  BRA `(.L_x_83) ;  /* 0x0000000000047947 */ /* 0x000fec0003800000 */
.L_x_81:
[----:B------:R-:W-:-:S07]  /*5c80*/  LEA R0, R29, R0, 0x17 ;  /* 0x000000001d007211 */ /* 0x000fce00078eb8ff */
.L_x_83:
[----:B------:R-:W-:Y:S05]  /*5c90*/  BSYNC.RECONVERGENT B1 ;  /* 0x0000000000017941 */ /* 0x000fea0003800200 */
.L_x_80:
[----:B------:R-:W-:Y:S05]  /*5ca0*/  BRA `(.L_x_84) ;  /* 0x0000000000207947 */ /* 0x000fea0003800000 */
.L_x_79:
[----:B------:R-:W-:-:S04]  /*5cb0*/  LOP3.LUT R32, R32, 0x80000000, R35, 0x48, !PT ;  /* 0x8000000020207812 */ /* 0x000fc800078e4823 */
[----:B------:R-:W-:Y:S01]  /*5cc0*/  LOP3.LUT R0, R32, 0x7f800000, RZ, 0xfc, !PT ;  /* 0x7f80000020007812 */ /* 0x000fe200078efcff */
[----:B------:R-:W-:Y:S06]  /*5cd0*/  BRA `(.L_x_84) ;  /* 0x0000000000147947 */ /* 0x000fec0003800000 */
.L_x_78:
[----:B------:R-:W-:Y:S01]  /*5ce0*/  LOP3.LUT R0, R32, 0x80000000, R35, 0x48, !PT ;  /* 0x8000000020007812 */ /* 0x000fe200078e4823 */
[----:B------:R-:W-:Y:S06]  /*5cf0*/  BRA `(.L_x_84) ;  /* 0x00000000000c7947 */ /* 0x000fec0003800000 */
.L_x_77:
[----:B------:R-:W0:Y:S01]  /*5d00*/  MUFU.RSQ R0, -QNAN ;  /* 0xffc0000000007908 */ /* 0x000e220000001400 */
[----:B------:R-:W-:Y:S05]  /*5d10*/  BRA `(.L_x_84) ;  /* 0x0000000000047947 */ /* 0x000fea0003800000 */
.L_x_76:
[----:B------:R-:W-:-:S07]  /*5d20*/  FADD.FTZ R0, R35, R11 ;  /* 0x0000000b23007221 */ /* 0x000fce0000010000 */
.L_x_84:
[----:B------:R-:W-:Y:S05]  /*5d30*/  BSYNC.RECONVERGENT B0 ;  /* 0x0000000000007941 */ /* 0x000fea0003800200 */
.L_x_74:
[----:B------:R-:W-:-:S04]  /*5d40*/  HFMA2 R29, -RZ, RZ, 0, 0 ;  /* 0x00000000ff1d7431 */ /* 0x000fc800000001ff */
[----:B0-----:R-:W-:Y:S05]  /*5d50*/  RET.REL.NODEC R28 `(_Z14gpuRegionLayerPKfPfS1_jjjjjjmS0_) ;  /* 0xffffffa01ca87950 */ /* 0x001fea0003c3ffff */
.L_x_85:
[----:B------:R-:W-:-:S00]  /*5d60*/  BRA `(.L_x_85) ;  /* 0xfffffffc00fc7947 */ /* 0x000fc0000383ffff */
[----:B------:R-:W-:-:S00]  /*5d70*/  NOP ;  /* 0x0000000000007918 */ /* 0x000fc00000000000 */
        /* <DEDUP_REMOVED lines=8> */
.L_x_87:


//--------------------- .nv.shared.reserved.0     --------------------------
	.section	.nv.shared.reserved.0,"aw",@nobits
	.weak		__nv_reservedSMEM_offset_0_alias
	.size		__nv_reservedSMEM_offset_0_alias, 0, 64
	.other		__nv_reservedSMEM_offset_0_alias,@"STO_CUDA_RESERVED_SHARED STV_DEFAULT"
__nv_reservedSMEM_offset_0_alias:
	.zero		0
	.zero		64


//--------------------- .nv.constant0._Z14gpuRegionLayerPKfPfS1_jjjjjjmS0_ --------------------------
	.section	.nv.constant0._Z14gpuRegionLayerPKfPfS1_jjjjjjmS0_,"a",@progbits
	.sectionflags	@""
	.align	4
.nv.constant0._Z14gpuRegionLayerPKfPfS1_jjjjjjmS0_:
	.zero		960


//--------------------- SYMBOLS --------------------------

	.type		.nv.reservedSmem.offset0,@object
	.size		.nv.reservedSmem.offset0,0x4
